// auto-generated by cutlass_sweep.fmha — config: {"arch": "sm_90", "direction": "fwd", "dtype": "bf16", "head_dim": 224, "mask": "none", "schedule": "cooperative", "tile_kv": 256, "tile_q": 128}
#include "cutlass/cutlass.h"
#include "cute/tensor.hpp"
#include "cutlass/device_kernel.h"
#include "cutlass/kernel_hardware_info.h"
#include "88_hopper_fmha/collective/fmha_fusion.hpp"
#include "88_hopper_fmha/kernel/fmha_kernel_builder.hpp"

using namespace cute;
using Element = cutlass::bfloat16_t;
using TileShape = Shape<_128, _256, _224>;
using StrideQ = cute::tuple<int, _1, cute::tuple<int, int>>;
using StrideK = cute::tuple<int, _1, cute::tuple<int, int>>;
using StrideV = cute::tuple<int, cute::_1, cute::tuple<int, int>>;

using Kernel = typename cutlass::fmha::kernel::FmhaBuilder<
    Element, float, float,
    TileShape, StrideQ, StrideK, StrideV,
    cutlass::fmha::collective::DefaultFusion,
    cutlass::gemm::KernelTmaWarpSpecializedCooperative
  >::Kernel;

auto* _anchor = &cutlass::device_kernel<Kernel>;


// ===== COMPILED SASS (sm_90a) =====

	.target	sm_90a

	.elftype	@"ET_EXEC"


//--------------------- .note.nv.tkinfo           --------------------------
	.section	.note.nv.tkinfo,"",@"SHT_NOTE"
	.sectionflags	@"SHF_NOTE_NV_TKINFO"
	.tkinfo
        /*0018*/ 	.word	0x00000002
        /*0030*/ 	.string	""
        /*0030*/ 	.string	"ptxas"
        /*0030*/ 	.string	"Cuda compilation tools, release 13.0, V13.0.88"
        /*0030*/ 	.string	"Build cuda_13.0.r13.0/compiler.36424714_0"
        /*0030*/ 	.string	"-arch sm_90a -m 64 "



//--------------------- .note.nv.cuinfo           --------------------------
	.section	.note.nv.cuinfo,"",@"SHT_NOTE"
	.sectionflags	@"SHF_NOTE_NV_CUINFO"
        /*0018*/ 	.short	0x0002
        /*001a*/ 	.short	0x005a
        /*001c*/ 	.short	0x0082
	.zero		2


//--------------------- .nv.info                  --------------------------
	.section	.nv.info,"",@"SHT_CUDA_INFO"
	.align	4


	//----- nvinfo : EIATTR_REGCOUNT
	.align		4
        /*0000*/ 	.byte	0x04, 0x2f
        /*0002*/ 	.short	(.L_16 - .L_15)
	.align		4
.L_15:
        /*0004*/ 	.word	index@(_ZN7cutlass13device_kernelINS_4fmha6kernel28FmhaKernelTmaWarpSpecializedINS1_10collective30FmhaMainloopTmaWarpSpecializedINS_10bfloat16_tEffN4cute5tupleIJNS7_1CILi128EEENS9_ILi256EEENS9_ILi224EEEEEENS8_IJiNS9_ILi1EEENS8_IJiiEEEEEESG_SG_NS4_13DefaultFusionEJEEENS4_15FmhaFwdEpilogueIS6_fNS8_IJNS9_ILi64EEESC_SB_EEEEENS2_23IndividualTileSchedulerEJEEEEEvNT_6ParamsE)
        /*0008*/ 	.word	0x000000a8


	//----- nvinfo : EIATTR_FRAME_SIZE
	.align		4
.L_16:
        /*000c*/ 	.byte	0x04, 0x11
        /*000e*/ 	.short	(.L_18 - .L_17)
	.align		4
.L_17:
        /*0010*/ 	.word	index@($__internal_0_$__cuda_sm20_rcp_rn_f32_slowpath)
        /*0014*/ 	.word	0x000000b0


	//----- nvinfo : EIATTR_FRAME_SIZE
	.align		4
.L_18:
        /*0018*/ 	.byte	0x04, 0x11
        /*001a*/ 	.short	(.L_20 - .L_19)
	.align		4
.L_19:
        /*001c*/ 	.word	index@(_ZN7cutlass13device_kernelINS_4fmha6kernel28FmhaKernelTmaWarpSpecializedINS1_10collective30FmhaMainloopTmaWarpSpecializedINS_10bfloat16_tEffN4cute5tupleIJNS7_1CILi128EEENS9_ILi256EEENS9_ILi224EEEEEENS8_IJiNS9_ILi1EEENS8_IJiiEEEEEESG_SG_NS4_13DefaultFusionEJEEENS4_15FmhaFwdEpilogueIS6_fNS8_IJNS9_ILi64EEESC_SB_EEEEENS2_23IndividualTileSchedulerEJEEEEEvNT_6ParamsE)
        /*0020*/ 	.word	0x000000b0


	//----- nvinfo : EIATTR_MIN_STACK_SIZE
	.align		4
.L_20:
        /*0024*/ 	.byte	0x04, 0x12
        /*0026*/ 	.short	(.L_22 - .L_21)
	.align		4
.L_21:
        /*0028*/ 	.word	index@(_ZN7cutlass13device_kernelINS_4fmha6kernel28FmhaKernelTmaWarpSpecializedINS1_10collective30FmhaMainloopTmaWarpSpecializedINS_10bfloat16_tEffN4cute5tupleIJNS7_1CILi128EEENS9_ILi256EEENS9_ILi224EEEEEENS8_IJiNS9_ILi1EEENS8_IJiiEEEEEESG_SG_NS4_13DefaultFusionEJEEENS4_15FmhaFwdEpilogueIS6_fNS8_IJNS9_ILi64EEESC_SB_EEEEENS2_23IndividualTileSchedulerEJEEEEEvNT_6ParamsE)
        /*002c*/ 	.word	0x000000b0
.L_22:


//--------------------- .nv.compat                --------------------------
	.section	.nv.compat,"",@"SHT_CUDA_COMPAT_INFO"
	.align	4
        /*0000*/ 	.byte	0x02, 0x09, 0x01, 0x00, 0x02, 0x02, 0x04, 0x00, 0x02, 0x05, 0x05, 0x00, 0x03, 0x07, 0x01, 0x01
        /*0010*/ 	.byte	0x02, 0x03, 0x01, 0x00, 0x02, 0x06, 0x01, 0x00, 0x04, 0x0b, 0x08, 0x00, 0x00, 0x00, 0x00, 0x00
        /*0020*/ 	.byte	0x00, 0x00, 0x00, 0x00


//--------------------- .nv.info._ZN7cutlass13device_kernelINS_4fmha6kernel28FmhaKernelTmaWarpSpecializedINS1_10collective30FmhaMainloopTmaWarpSpecializedINS_10bfloat16_tEffN4cute5tupleIJNS7_1CILi128EEENS9_ILi256EEENS9_ILi224EEEEEENS8_IJiNS9_ILi1EEENS8_IJiiEEEEEESG_SG_NS4_13DefaultFusionEJEEENS4_15FmhaFwdEpilogueIS6_fNS8_IJNS9_ILi64EEESC_SB_EEEEENS2_23IndividualTileSchedulerEJEEEEEvNT_6ParamsE --------------------------
	.section	.nv.info._ZN7cutlass13device_kernelINS_4fmha6kernel28FmhaKernelTmaWarpSpecializedINS1_10collective30FmhaMainloopTmaWarpSpecializedINS_10bfloat16_tEffN4cute5tupleIJNS7_1CILi128EEENS9_ILi256EEENS9_ILi224EEEEEENS8_IJiNS9_ILi1EEENS8_IJiiEEEEEESG_SG_NS4_13DefaultFusionEJEEENS4_15FmhaFwdEpilogueIS6_fNS8_IJNS9_ILi64EEESC_SB_EEEEENS2_23IndividualTileSchedulerEJEEEEEvNT_6ParamsE,"",@"SHT_CUDA_INFO"
	.sectionflags	@""
	.align	4


	//----- nvinfo : EIATTR_CUDA_API_VERSION
	.align		4
        /*0000*/ 	.byte	0x04, 0x37
        /*0002*/ 	.short	(.L_24 - .L_23)
.L_23:
        /*0004*/ 	.word	0x00000082


	//----- nvinfo : EIATTR_KPARAM_INFO
	.align		4
.L_24:
        /*0008*/ 	.byte	0x04, 0x17
        /*000a*/ 	.short	(.L_26 - .L_25)
.L_25:
        /*000c*/ 	.word	0x00000000
        /*0010*/ 	.short	0x0000
        /*0012*/ 	.short	0x0070
        /*0014*/ 	.byte	0x00, 0xf0, 0x01, 0x20


	//----- nvinfo : EIATTR_SPARSE_MMA_MASK
	.align		4
.L_26:
        /*0018*/ 	.byte	0x03, 0x50
        /*001a*/ 	.short	0x0000


	//----- nvinfo : EIATTR_MAXREG_COUNT
	.align		4
        /*001c*/ 	.byte	0x03, 0x1b
        /*001e*/ 	.short	0x00a8


	//----- nvinfo : EIATTR_NUM_BARRIERS
	.align		4
        /*0020*/ 	.byte	0x02, 0x4c
        /*0022*/ 	.byte	0x02
	.zero		1


	//----- nvinfo : EIATTR_EXTERNS
	.align		4
        /*0024*/ 	.byte	0x04, 0x0f
        /*0026*/ 	.short	(.L_28 - .L_27)


	//   ....[0]....
	.align		4
.L_27:
        /*0028*/ 	.word	index@(__assertfail)


	//----- nvinfo : EIATTR_ANNOTATIONS
	.align		4
.L_28:
        /*002c*/ 	.byte	0x04, 0x55
        /*002e*/ 	.short	(.L_30 - .L_29)


	//   ....[0]....
.L_29:
        /*0030*/ 	.word	0x00000001
        /*0034*/ 	.byte	0x20, 0x02, 0x00, 0x00, 0x01, 0x00, 0x00, 0x00, 0x80, 0x0a, 0x00, 0x00, 0x01, 0x00, 0x00, 0x00
        /* <DEDUP_REMOVED lines=97> */
        /*0654*/ 	.byte	0x10, 0x4a, 0x01, 0x00, 0x01, 0x00, 0x00, 0x00, 0xf0, 0x4a, 0x01, 0x00


	//----- nvinfo : EIATTR_MERCURY_ISA_VERSION
	.align		4
.L_30:
        /*0660*/ 	.byte	0x03, 0x5f
        /*0662*/ 	.short	0x0101


	//----- nvinfo : EIATTR_INT_WARP_WIDE_INSTR_OFFSETS
	.align		4
        /*0664*/ 	.byte	0x04, 0x31
        /*0666*/ 	.short	(.L_32 - .L_31)


	//   ....[0]....
.L_31:
        /*0668*/ 	.word	0x00000720


	//   ....[1]....
        /*066c*/ 	.word	0x00000730


	//   ....[2]....
        /*0670*/ 	.word	0x00000740


	//   ....[3]....
        /*0674*/ 	.word	0x00000750


	//   ....[4]....
        /*0678*/ 	.word	0x000007c0


	//----- nvinfo : EIATTR_COOP_GROUP_MASK_REGIDS
	.align		4
.L_32:
        /*067c*/ 	.byte	0x04, 0x29
        /*067e*/ 	.short	(.L_34 - .L_33)


	//   ....[0]....
.L_33:
        /*0680*/ 	.word	0xffffffff


	//   ....[1]....
        /*0684*/ 	.word	0xffffffff


	//   ....[2]....
        /*0688*/ 	.word	0xffffffff


	//   ....[3]....
        /*068c*/ 	.word	0xffffffff


	//   ....[4]....
        /*0690*/ 	.word	0xffffffff


	//   ....[5]....
        /*0694*/ 	.word	0xffffffff


	//   ....[6]....
        /*0698*/ 	.word	0xffffffff


	//   ....[7]....
        /*069c*/ 	.word	0xffffffff


	//   ....[8]....
        /*06a0*/ 	.word	0xffffffff


	//   ....[9]....
        /*06a4*/ 	.word	0xffffffff


	//   ....[10]....
        /*06a8*/ 	.word	0xffffffff


	//   ....[11]....
        /*06ac*/ 	.word	0xffffffff


	//   ....[12]....
        /*06b0*/ 	.word	0xffffffff


	//   ....[13]....
        /*06b4*/ 	.word	0xffffffff


	//   ....[14]....
        /*06b8*/ 	.word	0xffffffff


	//   ....[15]....
        /*06bc*/ 	.word	0xffffffff


	//   ....[16]....
        /*06c0*/ 	.word	0xffffffff


	//   ....[17]....
        /*06c4*/ 	.word	0xffffffff


	//----- nvinfo : EIATTR_COOP_GROUP_INSTR_OFFSETS
	.align		4
.L_34:
        /*06c8*/ 	.byte	0x04, 0x28
        /*06ca*/ 	.short	(.L_36 - .L_35)


	//   ....[0]....
.L_35:
        /*06cc*/ 	.word	0x00000060


	//   ....[1]....
        /*06d0*/ 	.word	0x00000090


	//   ....[2]....
        /*06d4*/ 	.word	0x000001c0


	//   ....[3]....
        /*06d8*/ 	.word	0x000003a0


	//   ....[4]....
        /*06dc*/ 	.word	0x00000560


	//   ....[5]....
        /*06e0*/ 	.word	0x000006c0


	//   ....[6]....
        /*06e4*/ 	.word	0x00002000


	//   ....[7]....
        /*06e8*/ 	.word	0x00002090


	//   ....[8]....
        /*06ec*/ 	.word	0x000020e0


	//   ....[9]....
        /*06f0*/ 	.word	0x000021a0


	//   ....[10]....
        /*06f4*/ 	.word	0x00009060


	//   ....[11]....
        /*06f8*/ 	.word	0x00009080


	//   ....[12]....
        /*06fc*/ 	.word	0x0000af80


	//   ....[13]....
        /*0700*/ 	.word	0x0000b000


	//   ....[14]....
        /*0704*/ 	.word	0x000100d0


	//   ....[15]....
        /*0708*/ 	.word	0x000100e0


	//   ....[16]....
        /*070c*/ 	.word	0x00010110


	//   ....[17]....
        /*0710*/ 	.word	0x00010140


	//----- nvinfo : EIATTR_REG_RECONFIG
	.align		4
.L_36:
        /*0714*/ 	.byte	0x01, 0x54
	.zero		2


	//----- nvinfo : EIATTR_SYSCALL_OFFSETS
	.align		4
        /*0718*/ 	.byte	0x04, 0x46
        /*071a*/ 	.short	(.L_38 - .L_37)


	//   ....[0]....
.L_37:
        /*071c*/ 	.word	0x00011290


	//   ....[1]....
        /*0720*/ 	.word	0x00011430


	//----- nvinfo : EIATTR_MBARRIER_INSTR_OFFSETS
	.align		4
.L_38:
        /*0724*/ 	.byte	0x04, 0x39
        /*0726*/ 	.short	(.L_40 - .L_39)


	//   ....[0]....
.L_39:
        /*0728*/ 	.word	0x00000350
        /*072c*/ 	.word	0x000000ff
        /*0730*/ 	.word	0x0009a050
        /*0734*/ 	.short	0x0100
        /*0736*/ 	.byte	0x0b
	.zero		1


	//   ....[1]....
        /*0738*/ 	.word	0x00000360
        /*073c*/ 	.word	0x000000ff
        /*0740*/ 	.word	0x0009a060
        /*0744*/ 	.short	0x0100
        /*0746*/ 	.byte	0x0b
	.zero		1


	//   ....[2]....
        /*0748*/ 	.word	0x00000370
        /*074c*/ 	.word	0x000000ff
        /*0750*/ 	.word	0x0009a058
        /*0754*/ 	.short	0x0100
        /*0756*/ 	.byte	0x0b
	.zero		1


	//   ....[3]....
        /*0758*/ 	.word	0x00000380
        /*075c*/ 	.word	0x000000ff
        /*0760*/ 	.word	0x0009a068
        /*0764*/ 	.short	0x0100
        /*0766*/ 	.byte	0x0b
	.zero		1


	//   ....[4]....
        /*0768*/ 	.word	0x000004b0
        /*076c*/ 	.word	0x000000ff
        /*0770*/ 	.word	0x0009a000
        /*0774*/ 	.short	0x0100
        /*0776*/ 	.byte	0x0b
	.zero		1


	//   ....[5]....
        /*0778*/ 	.word	0x000004c0
        /*077c*/ 	.word	0x000000ff
        /*0780*/ 	.word	0x0009a028
        /*0784*/ 	.short	0x0100
        /*0786*/ 	.byte	0x0b
	.zero		1


	//   ....[6]....
        /*0788*/ 	.word	0x000004d0
        /*078c*/ 	.word	0x000000ff
        /*0790*/ 	.word	0x0009a008
        /*0794*/ 	.short	0x0100
        /*0796*/ 	.byte	0x0b
	.zero		1


	//   ....[7]....
        /*0798*/ 	.word	0x000004e0
        /*079c*/ 	.word	0x000000ff
        /*07a0*/ 	.word	0x0009a030
        /*07a4*/ 	.short	0x0100
        /*07a6*/ 	.byte	0x0b
	.zero		1


	//   ....[8]....
        /*07a8*/ 	.word	0x000004f0
        /*07ac*/ 	.word	0x000000ff
        /*07b0*/ 	.word	0x0009a010
        /*07b4*/ 	.short	0x0100
        /*07b6*/ 	.byte	0x0b
	.zero		1


	//   ....[9]....
        /*07b8*/ 	.word	0x00000500
        /*07bc*/ 	.word	0x000000ff
        /*07c0*/ 	.word	0x0009a038
        /*07c4*/ 	.short	0x0100
        /*07c6*/ 	.byte	0x0b
	.zero		1


	//   ....[10]....
        /*07c8*/ 	.word	0x00000510
        /*07cc*/ 	.word	0x000000ff
        /*07d0*/ 	.word	0x0009a018
        /*07d4*/ 	.short	0x0100
        /*07d6*/ 	.byte	0x0b
	.zero		1


	//   ....[11]....
        /*07d8*/ 	.word	0x00000520
        /*07dc*/ 	.word	0x000000ff
        /*07e0*/ 	.word	0x0009a040
        /*07e4*/ 	.short	0x0100
        /*07e6*/ 	.byte	0x0b
	.zero		1


	//   ....[12]....
        /*07e8*/ 	.word	0x00000530
        /*07ec*/ 	.word	0x000000ff
        /*07f0*/ 	.word	0x0009a020
        /*07f4*/ 	.short	0x0100
        /*07f6*/ 	.byte	0x0b
	.zero		1


	//   ....[13]....
        /*07f8*/ 	.word	0x00000540
        /*07fc*/ 	.word	0x000000ff
        /*0800*/ 	.word	0x0009a048
        /*0804*/ 	.short	0x0100
        /*0806*/ 	.byte	0x0b
	.zero		1


	//   ....[14]....
        /*0808*/ 	.word	0x00000670
        /*080c*/ 	.word	0x000000ff
        /*0810*/ 	.word	0x0009a070
        /*0814*/ 	.short	0x0100
        /*0816*/ 	.byte	0x0b
	.zero		1


	//   ....[15]....
        /*0818*/ 	.word	0x00000680
        /*081c*/ 	.word	0x000000ff
        /*0820*/ 	.word	0x0009a080
        /*0824*/ 	.short	0x0100
        /*0826*/ 	.byte	0x0b
	.zero		1


	//   ....[16]....
        /*0828*/ 	.word	0x00000690
        /*082c*/ 	.word	0x000000ff
        /*0830*/ 	.word	0x0009a078
        /*0834*/ 	.short	0x0100
        /*0836*/ 	.byte	0x0b
	.zero		1


	//   ....[17]....
        /*0838*/ 	.word	0x000006a0
        /*083c*/ 	.word	0x000000ff
        /*0840*/ 	.word	0x0009a088
        /*0844*/ 	.short	0x0100
        /*0846*/ 	.byte	0x0b
	.zero		1


	//   ....[18]....
        /*0848*/ 	.word	0x000007e0
        /*084c*/ 	.word	0x000000ff
        /*0850*/ 	.word	0x0009a090
        /*0854*/ 	.short	0x0100
        /*0856*/ 	.byte	0x08
	.zero		1


	//   ....[19]....
        /*0858*/ 	.word	0x000007f0
        /*085c*/ 	.word	0x000000ff
        /*0860*/ 	.word	0x0009a098
        /*0864*/ 	.short	0x0100
        /*0866*/ 	.byte	0x08
	.zero		1


	//   ....[20]....
        /*0868*/ 	.word	0x00000800
        /*086c*/ 	.word	0x000000ff
        /*0870*/ 	.word	0x0009a0a0
        /*0874*/ 	.short	0x0100
        /*0876*/ 	.byte	0x08
	.zero		1


	//   ....[21]....
        /*0878*/ 	.word	0x00000810
        /*087c*/ 	.word	0x000000ff
        /*0880*/ 	.word	0x0009a0a8
        /*0884*/ 	.short	0x0100
        /*0886*/ 	.byte	0x08
	.zero		1


	//   ....[22]....
        /*0888*/ 	.word	0x00000910
        /*088c*/ 	.word	0x000000ff
        /*0890*/ 	.word	0x0009a0c0
        /*0894*/ 	.short	0x0100
        /*0896*/ 	.byte	0x0b
	.zero		1


	//   ....[23]....
        /*0898*/ 	.word	0x00000920
        /*089c*/ 	.word	0x000000ff
        /*08a0*/ 	.word	0x0009a0e0
        /*08a4*/ 	.short	0x0100
        /*08a6*/ 	.byte	0x0b
	.zero		1


	//   ....[24]....
        /*08a8*/ 	.word	0x00000930
        /*08ac*/ 	.word	0x000000ff
        /*08b0*/ 	.word	0x0009a0c8
        /*08b4*/ 	.short	0x0100
        /*08b6*/ 	.byte	0x0b
	.zero		1


	//   ....[25]....
        /*08b8*/ 	.word	0x00000940
        /*08bc*/ 	.word	0x000000ff
        /*08c0*/ 	.word	0x0009a0e8
        /*08c4*/ 	.short	0x0100
        /*08c6*/ 	.byte	0x0b
	.zero		1


	//   ....[26]....
        /*08c8*/ 	.word	0x00000950
        /*08cc*/ 	.word	0x000000ff
        /*08d0*/ 	.word	0x0009a0d0
        /*08d4*/ 	.short	0x0100
        /*08d6*/ 	.byte	0x0b
	.zero		1


	//   ....[27]....
        /*08d8*/ 	.word	0x00000960
        /*08dc*/ 	.word	0x000000ff
        /*08e0*/ 	.word	0x0009a0f0
        /*08e4*/ 	.short	0x0100
        /*08e6*/ 	.byte	0x0b
	.zero		1


	//   ....[28]....
        /*08e8*/ 	.word	0x00000970
        /*08ec*/ 	.word	0x000000ff
        /*08f0*/ 	.word	0x0009a0d8
        /*08f4*/ 	.short	0x0100
        /*08f6*/ 	.byte	0x0b
	.zero		1


	//   ....[29]....
        /*08f8*/ 	.word	0x00000980
        /*08fc*/ 	.word	0x000000ff
        /*0900*/ 	.word	0x0009a0f8
        /*0904*/ 	.short	0x0100
        /*0906*/ 	.byte	0x0b
	.zero		1


	//   ....[30]....
        /*0908*/ 	.word	0x00000f40
        /*090c*/ 	.word	0x000000ff
        /*0910*/ 	.word	0x0009a050
        /*0914*/ 	.short	0x010a
        /*0916*/ 	.byte	0x06
	.zero		1


	//   ....[31]....
        /*0918*/ 	.word	0x00000fc0
        /*091c*/ 	.word	0x000000ff
        /*0920*/ 	.word	0x0009a000
        /*0924*/ 	.short	0x010a
        /*0926*/ 	.byte	0x04
	.zero		1


	//   ....[32]....
        /*0928*/ 	.word	0x00001040
        /*092c*/ 	.word	0x000000ff
        /*0930*/ 	.word	0x00000000
        /*0934*/ 	.short	0x010a
        /*0936*/ 	.byte	0x04
	.zero		1


	//   ....[33]....
        /*0938*/ 	.word	0x00005980
        /*093c*/ 	.word	0x0000001e
        /*0940*/ 	.word	0x00000000
        /*0944*/ 	.short	0x0101
        /*0946*/ 	.byte	0x06
	.zero		1


	//   ....[34]....
        /*0948*/ 	.word	0x00005d80
        /*094c*/ 	.word	0x000000ff
        /*0950*/ 	.word	0x0009a008
        /*0954*/ 	.short	0x010a
        /*0956*/ 	.byte	0x06
	.zero		1


	//   ....[35]....
        /*0958*/ 	.word	0x00008430
        /*095c*/ 	.word	0x000000ff
        /*0960*/ 	.word	0x00000000
        /*0964*/ 	.short	0x0101
        /*0966*/ 	.byte	0x06
	.zero		1


	//   ....[36]....
        /*0968*/ 	.word	0x00008650
        /*096c*/ 	.word	0x000000ff
        /*0970*/ 	.word	0x0009a000
        /*0974*/ 	.short	0x010a
        /*0976*/ 	.byte	0x06
	.zero		1


	//   ....[37]....
        /*0978*/ 	.word	0x0000d1c0
        /*097c*/ 	.word	0x000000ff
        /*0980*/ 	.word	0x0009a000
        /*0984*/ 	.short	0x010a
        /*0986*/ 	.byte	0x0a
	.zero		1


	//   ....[38]....
        /*0988*/ 	.word	0x0000d850
        /*098c*/ 	.word	0x000000ff
        /*0990*/ 	.word	0x0009a000
        /*0994*/ 	.short	0x010a
        /*0996*/ 	.byte	0x0a
	.zero		1


	//   ....[39]....
        /*0998*/ 	.word	0x0000fe10
        /*099c*/ 	.word	0x000000ff
        /*09a0*/ 	.word	0x00000000
        /*09a4*/ 	.short	0x0101
        /*09a6*/ 	.byte	0x0a
	.zero		1


	//   ....[40]....
        /*09a8*/ 	.word	0x0000fee0
        /*09ac*/ 	.word	0x000000ff
        /*09b0*/ 	.word	0x00000000
        /*09b4*/ 	.short	0x0101
        /*09b6*/ 	.byte	0x0a
	.zero		1


	//   ....[41]....
        /*09b8*/ 	.word	0x00010cb0
        /*09bc*/ 	.word	0x000000ff
        /*09c0*/ 	.word	0x0009a098
        /*09c4*/ 	.short	0x010a
        /*09c6*/ 	.byte	0x04
	.zero		1


	//   ....[42]....
        /*09c8*/ 	.word	0x00012b80
        /*09cc*/ 	.word	0x00000000
        /*09d0*/ 	.word	0x0009a090
        /*09d4*/ 	.short	0x0101
        /*09d6*/ 	.byte	0x05
	.zero		1


	//   ....[43]....
        /*09d8*/ 	.word	0x00012cd0
        /*09dc*/ 	.word	0x00000003
        /*09e0*/ 	.word	0x0009a060
        /*09e4*/ 	.short	0x010a
        /*09e6*/ 	.byte	0x3f
	.zero		1


	//   ....[44]....
        /*09e8*/ 	.word	0x00013130
        /*09ec*/ 	.word	0x00000005
        /*09f0*/ 	.word	0x0009a028
        /*09f4*/ 	.short	0x010a
        /*09f6*/ 	.byte	0x3f
	.zero		1


	//   ....[45]....
        /*09f8*/ 	.word	0x000135d0
        /*09fc*/ 	.word	0x00000004
        /*0a00*/ 	.word	0x0009a060
        /*0a04*/ 	.short	0x010a
        /*0a06*/ 	.byte	0x3f
	.zero		1


	//   ....[46]....
        /*0a08*/ 	.word	0x00013aa0
        /*0a0c*/ 	.word	0x00000003
        /*0a10*/ 	.word	0x0009a028
        /*0a14*/ 	.short	0x010a
        /*0a16*/ 	.byte	0x3f
	.zero		1


	//   ....[47]....
        /*0a18*/ 	.word	0x00014030
        /*0a1c*/ 	.word	0x00000006
        /*0a20*/ 	.word	0x0009a028
        /*0a24*/ 	.short	0x010a
        /*0a26*/ 	.byte	0x3f
	.zero		1


	//   ....[48]....
        /*0a28*/ 	.word	0x00014500
        /*0a2c*/ 	.word	0x00000006
        /*0a30*/ 	.word	0x0009a028
        /*0a34*/ 	.short	0x010a
        /*0a36*/ 	.byte	0x3f
	.zero		1


	//   ....[49]....
        /*0a38*/ 	.word	0x000149c0
        /*0a3c*/ 	.word	0x00000003
        /*0a40*/ 	.word	0x0009a050
        /*0a44*/ 	.short	0x010a
        /*0a46*/ 	.byte	0x3f
	.zero		1


	//   ....[50]....
        /*0a48*/ 	.word	0x00014a40
        /*0a4c*/ 	.word	0x00000003
        /*0a50*/ 	.word	0x0009a000
        /*0a54*/ 	.short	0x010a
        /*0a56*/ 	.byte	0x3f
	.zero		1


	//   ....[51]....
        /*0a58*/ 	.word	0x00014aa0
        /*0a5c*/ 	.word	0x00000003
        /*0a60*/ 	.word	0x00000000
        /*0a64*/ 	.short	0x010a
        /*0a66*/ 	.byte	0x3f
	.zero		1


	//   ....[52]....
        /*0a68*/ 	.word	0x00014b20
        /*0a6c*/ 	.word	0x00000003
        /*0a70*/ 	.word	0x0009a008
        /*0a74*/ 	.short	0x010a
        /*0a76*/ 	.byte	0x3f
	.zero		1


	//   ....[53]....
        /*0a78*/ 	.word	0x00014b80
        /*0a7c*/ 	.word	0x00000004
        /*0a80*/ 	.word	0x0009a000
        /*0a84*/ 	.short	0x010a
        /*0a86*/ 	.byte	0x3f
	.zero		1


	//   ....[54]....
        /*0a88*/ 	.word	0x00014be0
        /*0a8c*/ 	.word	0x00000000
        /*0a90*/ 	.word	0x0009a000
        /*0a94*/ 	.short	0x010a
        /*0a96*/ 	.byte	0x3f
	.zero		1


	//   ....[55]....
        /*0a98*/ 	.word	0x00014c40
        /*0a9c*/ 	.word	0x00000003
        /*0aa0*/ 	.word	0x0009a098
        /*0aa4*/ 	.short	0x010a
        /*0aa6*/ 	.byte	0x3f
	.zero		1


	//   ....[56]....
        /*0aa8*/ 	.word	0x00014c90
        /*0aac*/ 	.word	0x00000003
        /*0ab0*/ 	.word	0x0009a060
        /*0ab4*/ 	.short	0x010a
        /*0ab6*/ 	.byte	0x3f
	.zero		1


	//   ....[57]....
        /*0ab8*/ 	.word	0x00014ce0
        /*0abc*/ 	.word	0x00000005
        /*0ac0*/ 	.word	0x0009a028
        /*0ac4*/ 	.short	0x010a
        /*0ac6*/ 	.byte	0x3f
	.zero		1


	//   ....[58]....
        /*0ac8*/ 	.word	0x00014d30
        /*0acc*/ 	.word	0x00000004
        /*0ad0*/ 	.word	0x0009a060
        /*0ad4*/ 	.short	0x010a
        /*0ad6*/ 	.byte	0x3f
	.zero		1


	//   ....[59]....
        /*0ad8*/ 	.word	0x00014d80
        /*0adc*/ 	.word	0x00000003
        /*0ae0*/ 	.word	0x0009a028
        /*0ae4*/ 	.short	0x010a
        /*0ae6*/ 	.byte	0x3f
	.zero		1


	//   ....[60]....
        /*0ae8*/ 	.word	0x00014dd0
        /*0aec*/ 	.word	0x00000006
        /*0af0*/ 	.word	0x0009a028
        /*0af4*/ 	.short	0x010a
        /*0af6*/ 	.byte	0x3f
	.zero		1


	//   ....[61]....
        /*0af8*/ 	.word	0x00014e20
        /*0afc*/ 	.word	0x00000006
        /*0b00*/ 	.word	0x0009a028
        /*0b04*/ 	.short	0x010a
        /*0b06*/ 	.byte	0x3f
	.zero		1


	//----- nvinfo : EIATTR_NUM_MBARRIERS
	.align		4
.L_40:
        /*0b08*/ 	.byte	0x03, 0x38
        /*0b0a*/ 	.short	0x001e


	//----- nvinfo : EIATTR_EXIT_INSTR_OFFSETS
	.align		4
        /*0b0c*/ 	.byte	0x04, 0x1c
        /*0b0e*/ 	.short	(.L_42 - .L_41)


	//   ....[0]....
.L_41:
        /*0b10*/ 	.word	0x00000a30


	//   ....[1]....
        /*0b14*/ 	.word	0x00012b90


	//   ....[2]....
        /*0b18*/ 	.word	0x00012bd0


	//   ....[3]....
        /*0b1c*/ 	.word	0x00013f00


	//   ....[4]....
        /*0b20*/ 	.word	0x000149a0


	//----- nvinfo : EIATTR_MAX_THREADS
	.align		4
.L_42:
        /*0b24*/ 	.byte	0x04, 0x05
        /*0b26*/ 	.short	(.L_44 - .L_43)
.L_43:
        /*0b28*/ 	.word	0x00000180
        /*0b2c*/ 	.word	0x00000001
        /*0b30*/ 	.word	0x00000001


	//----- nvinfo : EIATTR_CRS_STACK_SIZE
	.align		4
.L_44:
        /*0b34*/ 	.byte	0x04, 0x1e
        /*0b36*/ 	.short	(.L_46 - .L_45)
.L_45:
        /*0b38*/ 	.word	0x00000000


	//----- nvinfo : EIATTR_CBANK_PARAM_SIZE
	.align		4
.L_46:
        /*0b3c*/ 	.byte	0x03, 0x19
        /*0b3e*/ 	.short	0x0870


	//----- nvinfo : EIATTR_PARAM_CBANK
	.align		4
        /*0b40*/ 	.byte	0x04, 0x0a
        /*0b42*/ 	.short	(.L_48 - .L_47)
	.align		4
.L_47:
        /*0b44*/ 	.word	index@(.nv.constant0._ZN7cutlass13device_kernelINS_4fmha6kernel28FmhaKernelTmaWarpSpecializedINS1_10collective30FmhaMainloopTmaWarpSpecializedINS_10bfloat16_tEffN4cute5tupleIJNS7_1CILi128EEENS9_ILi256EEENS9_ILi224EEEEEENS8_IJiNS9_ILi1EEENS8_IJiiEEEEEESG_SG_NS4_13DefaultFusionEJEEENS4_15FmhaFwdEpilogueIS6_fNS8_IJNS9_ILi64EEESC_SB_EEEEENS2_23IndividualTileSchedulerEJEEEEEvNT_6ParamsE)
        /*0b48*/ 	.short	0x0210
        /*0b4a*/ 	.short	0x0870


	//----- nvinfo : EIATTR_SW_WAR
	.align		4
.L_48:
        /*0b4c*/ 	.byte	0x04, 0x36
        /*0b4e*/ 	.short	(.L_50 - .L_49)
.L_49:
        /*0b50*/ 	.word	0x00000008
.L_50:


//--------------------- .nv.callgraph             --------------------------
	.section	.nv.callgraph,"",@"SHT_CUDA_CALLGRAPH"
	.align	4
	.sectionentsize	8
	.align		4
        /*0000*/ 	.word	0x00000000
	.align		4
        /*0004*/ 	.word	0xffffffff
	.align		4
        /*0008*/ 	.word	index@(_ZN7cutlass13device_kernelINS_4fmha6kernel28FmhaKernelTmaWarpSpecializedINS1_10collective30FmhaMainloopTmaWarpSpecializedINS_10bfloat16_tEffN4cute5tupleIJNS7_1CILi128EEENS9_ILi256EEENS9_ILi224EEEEEENS8_IJiNS9_ILi1EEENS8_IJiiEEEEEESG_SG_NS4_13DefaultFusionEJEEENS4_15FmhaFwdEpilogueIS6_fNS8_IJNS9_ILi64EEESC_SB_EEEEENS2_23IndividualTileSchedulerEJEEEEEvNT_6ParamsE)
	.align		4
        /*000c*/ 	.word	index@(__assertfail)
	.align		4
        /*0010*/ 	.word	0x00000000
	.align		4
        /*0014*/ 	.word	0xfffffffe
	.align		4
        /*0018*/ 	.word	0x00000000
	.align		4
        /*001c*/ 	.word	0xfffffffd
	.align		4
        /*0020*/ 	.word	0x00000000
	.align		4
        /*0024*/ 	.word	0xfffffffc


//--------------------- .nv.constant4             --------------------------
	.section	.nv.constant4,"a",@progbits
	.align	8
	.align		8
.nv.constant4:
        /*0000*/ 	.dword	__assertfail
	.align		8
        /*0008*/ 	.dword	__unnamed_1
	.align		8
        /*0010*/ 	.dword	__unnamed_2
	.align		8
        /*0018*/ 	.dword	_ZN39_INTERNAL_be2975b2_4_k_cu_acbb9065_26174cuda3std3__45__cpo5beginE
	.align		8
        /*0020*/ 	.dword	_ZN39_INTERNAL_be2975b2_4_k_cu_acbb9065_26174cuda3std3__45__cpo3endE
	.align		8
        /*0028*/ 	.dword	_ZN39_INTERNAL_be2975b2_4_k_cu_acbb9065_26174cuda3std3__45__cpo6cbeginE
	.align		8
        /*0030*/ 	.dword	_ZN39_INTERNAL_be2975b2_4_k_cu_acbb9065_26174cuda3std3__45__cpo4cendE
	.align		8
        /*0038*/ 	.dword	_ZN39_INTERNAL_be2975b2_4_k_cu_acbb9065_26174cuda3std3__441_GLOBAL__N__be2975b2_4_k_cu_acbb9065_26176ignoreE
	.align		8
        /*0040*/ 	.dword	_ZN39_INTERNAL_be2975b2_4_k_cu_acbb9065_26174cuda3std3__419piecewise_constructE
	.align		8
        /*0048*/ 	.dword	_ZN39_INTERNAL_be2975b2_4_k_cu_acbb9065_26174cuda3std3__48in_placeE
	.align		8
        /*0050*/ 	.dword	_ZN39_INTERNAL_be2975b2_4_k_cu_acbb9065_26174cuda3std6ranges3__45__cpo4swapE
	.align		8
        /*0058*/ 	.dword	_ZN39_INTERNAL_be2975b2_4_k_cu_acbb9065_26174cuda3std6ranges3__45__cpo9iter_moveE
	.align		8
        /*0060*/ 	.dword	_ZN39_INTERNAL_be2975b2_4_k_cu_acbb9065_26174cute7productE
	.align		8
        /*0068*/ 	.dword	_ZN39_INTERNAL_be2975b2_4_k_cu_acbb9065_26174cute1_E
	.align		8
        /*0070*/ 	.dword	$str$24
	.align		8
        /*0078*/ 	.dword	$str$25


//--------------------- .text._ZN7cutlass13device_kernelINS_4fmha6kernel28FmhaKernelTmaWarpSpecializedINS1_10collective30FmhaMainloopTmaWarpSpecializedINS_10bfloat16_tEffN4cute5tupleIJNS7_1CILi128EEENS9_ILi256EEENS9_ILi224EEEEEENS8_IJiNS9_ILi1EEENS8_IJiiEEEEEESG_SG_NS4_13DefaultFusionEJEEENS4_15FmhaFwdEpilogueIS6_fNS8_IJNS9_ILi64EEESC_SB_EEEEENS2_23IndividualTileSchedulerEJEEEEEvNT_6ParamsE --------------------------
	.section	.text._ZN7cutlass13device_kernelINS_4fmha6kernel28FmhaKernelTmaWarpSpecializedINS1_10collective30FmhaMainloopTmaWarpSpecializedINS_10bfloat16_tEffN4cute5tupleIJNS7_1CILi128EEENS9_ILi256EEENS9_ILi224EEEEEENS8_IJiNS9_ILi1EEENS8_IJiiEEEEEESG_SG_NS4_13DefaultFusionEJEEENS4_15FmhaFwdEpilogueIS6_fNS8_IJNS9_ILi64EEESC_SB_EEEEENS2_23IndividualTileSchedulerEJEEEEEvNT_6ParamsE,"ax",@progbits
	.align	128
.text._ZN7cutlass13device_kernelINS_4fmha6kernel28FmhaKernelTmaWarpSpecializedINS1_10collective30FmhaMainloopTmaWarpSpecializedINS_10bfloat16_tEffN4cute5tupleIJNS7_1CILi128EEENS9_ILi256EEENS9_ILi224EEEEEENS8_IJiNS9_ILi1EEENS8_IJiiEEEEEESG_SG_NS4_13DefaultFusionEJEEENS4_15FmhaFwdEpilogueIS6_fNS8_IJNS9_ILi64EEESC_SB_EEEEENS2_23IndividualTileSchedulerEJEEEEEvNT_6ParamsE:
        .type           _ZN7cutlass13device_kernelINS_4fmha6kernel28FmhaKernelTmaWarpSpecializedINS1_10collective30FmhaMainloopTmaWarpSpecializedINS_10bfloat16_tEffN4cute5tupleIJNS7_1CILi128EEENS9_ILi256EEENS9_ILi224EEEEEENS8_IJiNS9_ILi1EEENS8_IJiiEEEEEESG_SG_NS4_13DefaultFusionEJEEENS4_15FmhaFwdEpilogueIS6_fNS8_IJNS9_ILi64EEESC_SB_EEEEENS2_23IndividualTileSchedulerEJEEEEEvNT_6ParamsE,@function
        .size           _ZN7cutlass13device_kernelINS_4fmha6kernel28FmhaKernelTmaWarpSpecializedINS1_10collective30FmhaMainloopTmaWarpSpecializedINS_10bfloat16_tEffN4cute5tupleIJNS7_1CILi128EEENS9_ILi256EEENS9_ILi224EEEEEENS8_IJiNS9_ILi1EEENS8_IJiiEEEEEESG_SG_NS4_13DefaultFusionEJEEENS4_15FmhaFwdEpilogueIS6_fNS8_IJNS9_ILi64EEESC_SB_EEEEENS2_23IndividualTileSchedulerEJEEEEEvNT_6ParamsE,(.L_x_116 - _ZN7cutlass13device_kernelINS_4fmha6kernel28FmhaKernelTmaWarpSpecializedINS1_10collective30FmhaMainloopTmaWarpSpecializedINS_10bfloat16_tEffN4cute5tupleIJNS7_1CILi128EEENS9_ILi256EEENS9_ILi224EEEEEENS8_IJiNS9_ILi1EEENS8_IJiiEEEEEESG_SG_NS4_13DefaultFusionEJEEENS4_15FmhaFwdEpilogueIS6_fNS8_IJNS9_ILi64EEESC_SB_EEEEENS2_23IndividualTileSchedulerEJEEEEEvNT_6ParamsE)
        .other          _ZN7cutlass13device_kernelINS_4fmha6kernel28FmhaKernelTmaWarpSpecializedINS1_10collective30FmhaMainloopTmaWarpSpecializedINS_10bfloat16_tEffN4cute5tupleIJNS7_1CILi128EEENS9_ILi256EEENS9_ILi224EEEEEENS8_IJiNS9_ILi1EEENS8_IJiiEEEEEESG_SG_NS4_13DefaultFusionEJEEENS4_15FmhaFwdEpilogueIS6_fNS8_IJNS9_ILi64EEESC_SB_EEEEENS2_23IndividualTileSchedulerEJEEEEEvNT_6ParamsE,@"STO_CUDA_ENTRY STV_DEFAULT"
_ZN7cutlass13device_kernelINS_4fmha6kernel28FmhaKernelTmaWarpSpecializedINS1_10collective30FmhaMainloopTmaWarpSpecializedINS_10bfloat16_tEffN4cute5tupleIJNS7_1CILi128EEENS9_ILi256EEENS9_ILi224EEEEEENS8_IJiNS9_ILi1EEENS8_IJiiEEEEEESG_SG_NS4_13DefaultFusionEJEEENS4_15FmhaFwdEpilogueIS6_fNS8_IJNS9_ILi64EEESC_SB_EEEEENS2_23IndividualTileSchedulerEJEEEEEvNT_6ParamsE:
[----:B------:R-:W1:Y:S02]  /*0000*/  LDC R1, c[0x0][0x28] ;  /* 0x00000a00ff017b82 */ /* 0x000e640000000800 */
[----:B-1----:R-:W-:Y:S01]  /*0010*/  IADD3 R1, R1, -0xb0, RZ ;  /* 0xffffff5001017810 */ /* 0x002fe20007ffe0ff */
[----:B------:R-:W1:Y:S01]  /*0020*/  S2R R6, SR_TID.X ;  /* 0x0000000000067919 */ /* 0x000e620000002100 */
[----:B------:R-:W-:Y:S01]  /*0030*/  ELECT P1, URZ, PT ;  /* 0x00000000003f782f */ /* 0x000fe20003820000 */
[----:B------:R-:W-:Y:S01]  /*0040*/  BSSY B0, `(.L_x_0) ;  /* 0x0000017000007945 */ /* 0x000fe20003800000 */
[----:B-1----:R-:W-:-:S05]  /*0050*/  SHF.R.U32.HI R0, RZ, 0x5, R6 ;  /* 0x00000005ff007819 */ /* 0x002fca0000011606 */
[----:B------:R-:W1:Y:S02]  /*0060*/  SHFL.IDX PT, R2, R0, RZ, 0x1f ;  /* 0x00001fff00027589 */ /* 0x000e6400000e0000 */
[----:B-1----:R-:W-:Y:S02]  /*0070*/  R2UR UR4, R2 ;  /* 0x00000000020472ca */ /* 0x002fe400000e0000 */
[----:B------:R-:W-:-:S06]  /*0080*/  SHF.R.U32.HI R2, RZ, 0x7, R6 ;  /* 0x00000007ff027819 */ /* 0x000fcc0000011606 */
[----:B------:R-:W1:Y:S05]  /*0090*/  SHFL.IDX PT, R2, R2, RZ, 0x1f ;  /* 0x00001fff02027589 */ /* 0x000e6a00000e0000 */
[----:B------:R-:W-:Y:S02]  /*00a0*/  USHF.R.S32.HI UR5, URZ, 0x1f, UR4 ;  /* 0x0000001f3f057899 */ /* 0x000fe40008011404 */
[----:B------:R-:W-:Y:S02]  /*00b0*/  ISETP.NE.OR P0, PT, RZ, UR4, !P1 ;  /* 0x00000004ff007c0c */ /* 0x000fe4000cf05670 */
[----:B------:R-:W-:-:S04]  /*00c0*/  ULEA.HI UR5, UR5, UR4, URZ, 0x2 ;  /* 0x0000000405057291 */ /* 0x000fc8000f8f103f */
[----:B------:R-:W-:-:S04]  /*00d0*/  ULOP3.LUT UR5, UR5, 0xfffffffc, URZ, 0xc0, !UPT ;  /* 0xfffffffc05057892 */ /* 0x000fc8000f8ec03f */
[----:B------:R-:W-:-:S03]  /*00e0*/  UIADD3 UR6, UR4, -UR5, URZ ;  /* 0x8000000504067290 */ /* 0x000fc6000fffe03f */
[----:B------:R-:W-:Y:S09]  /*00f0*/  @P0 BRA `(.L_x_1) ;  /* 0x00000000002c0947 */ /* 0x000ff20003800000 */
[----:B------:R-:W-:Y:S02]  /*0100*/  ULDC.64 UR4, c[0x0][0x198] ;  /* 0x0000660000047ab9 */ /* 0x000fe40000000a00 */
[----:B------:R-:W-:Y:S02]  /*0110*/  UIADD3 UR8, UP0, UR4, 0xf0, URZ ;  /* 0x000000f004087890 */ /* 0x000fe4000ff1e03f */
[----:B------:R-:W-:Y:S02]  /*0120*/  UIADD3 UR10, UP1, UR4, 0x1f0, URZ ;  /* 0x000001f0040a7890 */ /* 0x000fe4000ff3e03f */
[----:B------:R-:W-:Y:S02]  /*0130*/  UIADD3 UR4, UP2, UR4, 0x2f0, URZ ;  /* 0x000002f004047890 */ /* 0x000fe4000ff5e03f */
[----:B------:R-:W-:Y:S02]  /*0140*/  UIADD3.X UR9, URZ, UR5, URZ, UP0, !UPT ;  /* 0x000000053f097290 */ /* 0x000fe400087fe43f */
[----:B------:R-:W-:-:S02]  /*0150*/  UIADD3.X UR11, URZ, UR5, URZ, UP1, !UPT ;  /* 0x000000053f0b7290 */ /* 0x000fc40008ffe43f */
[----:B------:R-:W-:-:S05]  /*0160*/  UIADD3.X UR5, URZ, UR5, URZ, UP2, !UPT ;  /* 0x000000053f057290 */ /* 0x000fca00097fe43f */
[----:B------:R2:W-:Y:S02]  /*0170*/  UTMACCTL.PF [UR8] ;  /* 0x00000000080079b9 */ /* 0x0005e40008040000 */
[----:B------:R2:W-:Y:S02]  /*0180*/  UTMACCTL.PF [UR10] ;  /* 0x000000000a0079b9 */ /* 0x0005e40008040000 */
[----:B------:R2:W-:Y:S02]  /*0190*/  UTMACCTL.PF [UR4] ;  /* 0x00000000040079b9 */ /* 0x0005e40008040000 */
[----:B--2---:R-:W-:Y:S01]  /*01a0*/  NOP ;  /* 0x0000000000007918 */ /* 0x004fe20000000000 */
.L_x_1:
[----:B------:R-:W-:Y:S05]  /*01b0*/  BSYNC B0 ;  /* 0x0000000000007941 */ /* 0x000fea0003800000 */
.L_x_0:
[----:B------:R-:W2:Y:S01]  /*01c0*/  SHFL.IDX PT, R3, R0, RZ, 0x1f ;  /* 0x00001fff00037589 */ /* 0x000ea200000e0000 */
[----:B-1----:R-:W-:Y:S01]  /*01d0*/  R2UR UR4, R2 ;  /* 0x00000000020472ca */ /* 0x002fe200000e0000 */
[----:B------:R-:W-:-:S12]  /*01e0*/  UISETP.NE.AND UP0, UPT, UR6, 0x1, UPT ;  /* 0x000000010600788c */ /* 0x000fd8000bf05270 */
[----:B------:R-:W-:Y:S01]  /*01f0*/  MOV R4, UR4 ;  /* 0x0000000400047c02 */ /* 0x000fe20008000f00 */
[----:B------:R-:W-:Y:S02]  /*0200*/  UIADD3 UR10, UR4, -0x1, URZ ;  /* 0xffffffff040a7890 */ /* 0x000fe4000fffe03f */
[----:B------:R-:W-:Y:S02]  /*0210*/  UISETP.EQ.AND UP0, UPT, UR4, URZ, !UP0 ;  /* 0x0000003f0400728c */ /* 0x000fe4000c702270 */
[----:B------:R1:W-:Y:S01]  /*0220*/  STL [R1+0xa0], R4 ;  /* 0x0000a00401007387 */ /* 0x0003e20000100800 */
[----:B------:R-:W-:Y:S02]  /*0230*/  UISETP.GE.U32.AND UP1, UPT, UR10, 0x4, UPT ;  /* 0x000000040a00788c */ /* 0x000fe4000bf26070 */
[----:B------:R-:W-:Y:S01]  /*0240*/  USEL UR7, URZ, 0x1, !UP0 ;  /* 0x000000013f077887 */ /* 0x000fe2000c000000 */
[----:B--2---:R-:W-:-:S03]  /*0250*/  ISETP.NE.AND P0, PT, R3, RZ, PT ;  /* 0x000000ff0300720c */ /* 0x004fc60003f05270 */
[----:B------:R-:W-:-:S10]  /*0260*/  USEL UR7, UR7, 0x2, UP1 ;  /* 0x0000000207077887 */ /* 0x000fd40008800000 */
[----:B-1----:R-:W-:Y:S05]  /*0270*/  @P0 BRA `(.L_x_2) ;  /* 0x0000000000480947 */ /* 0x002fea0003800000 */
[----:B------:R-:W1:Y:S01]  /*0280*/  S2UR UR11, SR_CgaCtaId ;  /* 0x00000000000b79c3 */ /* 0x000e620000008800 */
[----:B------:R-:W-:Y:S01]  /*0290*/  UMOV UR4, 0x400 ;  /* 0x0000040000047882 */ /* 0x000fe20000000000 */
[----:B------:R-:W-:Y:S01]  /*02a0*/  UMOV UR5, 0x1 ;  /* 0x0000000100057882 */ /* 0x000fe20000000000 */
[----:B------:R-:W-:Y:S01]  /*02b0*/  UMOV UR8, 0x80 ;  /* 0x0000008000087882 */ /* 0x000fe20000000000 */
[----:B------:R-:W-:Y:S01]  /*02c0*/  ELECT P0, URZ, PT ;  /* 0x00000000003f782f */ /* 0x000fe20003800000 */
[----:B------:R-:W-:-:S04]  /*02d0*/  UIADD3 UR8, -UR8, 0x100000, URZ ;  /* 0x0010000008087890 */ /* 0x000fc8000fffe13f */
[----:B------:R-:W-:Y:S02]  /*02e0*/  USHF.L.U32 UR9, UR8, 0xb, URZ ;  /* 0x0000000b08097899 */ /* 0x000fe4000800063f */
[----:B------:R-:W-:Y:S02]  /*02f0*/  USHF.L.U32 UR8, UR8, 0x1, URZ ;  /* 0x0000000108087899 */ /* 0x000fe4000800063f */
[----:B-1----:R-:W-:Y:S02]  /*0300*/  ULEA UR11, UR11, UR4, 0x18 ;  /* 0x000000040b0b7291 */ /* 0x002fe4000f8ec03f */
[----:B------:R-:W-:-:S04]  /*0310*/  UIADD3 UR4, -UR5, 0x100000, URZ ;  /* 0x0010000005047890 */ /* 0x000fc8000fffe13f */
[----:B------:R-:W-:Y:S02]  /*0320*/  USHF.L.U32 UR5, UR4, 0xb, URZ ;  /* 0x0000000b04057899 */ /* 0x000fe4000800063f */
[----:B------:R-:W-:Y:S01]  /*0330*/  USHF.L.U32 UR4, UR4, 0x1, URZ ;  /* 0x0000000104047899 */ /* 0x000fe2000800063f */
[----:B------:R-:W1:Y:S11]  /*0340*/  FENCE.VIEW.ASYNC.S ;  /* 0x00000000000073c6 */ /* 0x000e760000000000 */
[----:B-1----:R1:W2:Y:S01]  /*0350*/  SYNCS.EXCH.64 URZ, [UR11+0x9a050], UR4 ;  /* 0x09a050040b3f75b2 */ /* 0x0022a20008000100 */
[----:B------:R1:W3:Y:S01]  /*0360*/  SYNCS.EXCH.64 URZ, [UR11+0x9a060], UR8 ;  /* 0x09a060080b3f75b2 */ /* 0x0002e20008000100 */
[----:B------:R1:W4:Y:S01]  /*0370*/  SYNCS.EXCH.64 URZ, [UR11+0x9a058], UR4 ;  /* 0x09a058040b3f75b2 */ /* 0x0003220008000100 */
[----:B------:R1:W1:Y:S01]  /*0380*/  SYNCS.EXCH.64 URZ, [UR11+0x9a068], UR8 ;  /* 0x09a068080b3f75b2 */ /* 0x0002620008000100 */
[----:B------:R-:W-:Y:S01]  /*0390*/  NOP ;  /* 0x0000000000007918 */ /* 0x000fe20000000000 */
.L_x_2:
[----:B------:R-:W5:Y:S01]  /*03a0*/  SHFL.IDX PT, R2, R0, RZ, 0x1f ;  /* 0x00001fff00027589 */ /* 0x000f6200000e0000 */
[----:B------:R-:W-:Y:S01]  /*03b0*/  NOP ;  /* 0x0000000000007918 */ /* 0x000fe20000000000 */
[----:B-----5:R-:W-:-:S13]  /*03c0*/  ISETP.NE.AND P0, PT, R2, RZ, PT ;  /* 0x000000ff0200720c */ /* 0x020fda0003f05270 */
[----:B------:R-:W-:Y:S05]  /*03d0*/  @P0 BRA `(.L_x_3) ;  /* 0x0000000000600947 */ /* 0x000fea0003800000 */
[----:B-1----:R-:W1:Y:S01]  /*03e0*/  S2UR UR5, SR_CgaCtaId ;  /* 0x00000000000579c3 */ /* 0x002e620000008800 */
[----:B------:R-:W-:Y:S01]  /*03f0*/  UMOV UR4, 0x400 ;  /* 0x0000040000047882 */ /* 0x000fe20000000000 */
[----:B------:R-:W-:Y:S01]  /*0400*/  UMOV UR8, 0x1 ;  /* 0x0000000100087882 */ /* 0x000fe20000000000 */
[----:B------:R-:W-:Y:S01]  /*0410*/  UMOV UR12, 0x100 ;  /* 0x00000100000c7882 */ /* 0x000fe20000000000 */
[----:B------:R-:W-:-:S04]  /*0420*/  UIADD3 UR8, -UR8, 0x100000, URZ ;  /* 0x0010000008087890 */ /* 0x000fc8000fffe13f */
[----:B------:R-:W-:Y:S02]  /*0430*/  USHF.L.U32 UR9, UR8, 0xb, URZ ;  /* 0x0000000b08097899 */ /* 0x000fe4000800063f */
[----:B------:R-:W-:Y:S01]  /*0440*/  USHF.L.U32 UR8, UR8, 0x1, URZ ;  /* 0x0000000108087899 */ /* 0x000fe2000800063f */
[----:B------:R-:W-:Y:S01]  /*0450*/  ELECT P0, URZ, PT ;  /* 0x00000000003f782f */ /* 0x000fe20003800000 */
[----:B-1----:R-:W-:Y:S02]  /*0460*/  ULEA UR11, UR5, UR4, 0x18 ;  /* 0x00000004050b7291 */ /* 0x002fe4000f8ec03f */
[----:B------:R-:W-:-:S04]  /*0470*/  UIADD3 UR4, -UR12, 0x100000, URZ ;  /* 0x001000000c047890 */ /* 0x000fc8000fffe13f */
[----:B------:R-:W-:Y:S02]  /*0480*/  USHF.L.U32 UR5, UR4, 0xb, URZ ;  /* 0x0000000b04057899 */ /* 0x000fe4000800063f */
[----:B------:R-:W-:Y:S01]  /*0490*/  USHF.L.U32 UR4, UR4, 0x1, URZ ;  /* 0x0000000104047899 */ /* 0x000fe2000800063f */
[----:B------:R-:W1:Y:S03]  /*04a0*/  FENCE.VIEW.ASYNC.S ;  /* 0x00000000000073c6 */ /* 0x000e660000000000 */
[----:B-1----:R1:W1:Y:S08]  /*04b0*/  SYNCS.EXCH.64 URZ, [UR11+0x9a000], UR8 ;  /* 0x09a000080b3f75b2 */ /* 0x0022700008000100 */
[----:B------:R1:W1:Y:S01]  /*04c0*/  SYNCS.EXCH.64 URZ, [UR11+0x9a028], UR4 ;  /* 0x09a028040b3f75b2 */ /* 0x0002620008000100 */
        /* <DEDUP_REMOVED lines=8> */
[----:B------:R-:W-:Y:S01]  /*0550*/  NOP ;  /* 0x0000000000007918 */ /* 0x000fe20000000000 */
.L_x_3:
        /* <DEDUP_REMOVED lines=21> */
[----:B------:R-:W-:Y:S01]  /*06b0*/  NOP ;  /* 0x0000000000007918 */ /* 0x000fe20000000000 */
.L_x_4:
[----:B------:R-:W5:Y:S01]  /*06c0*/  SHFL.IDX PT, R2, R0, RZ, 0x1f ;  /* 0x00001fff00027589 */ /* 0x000f6200000e0000 */
[----:B------:R-:W-:Y:S01]  /*06d0*/  ELECT P0, URZ, PT ;  /* 0x00000000003f782f */ /* 0x000fe20003800000 */
[----:B------:R-:W-:Y:S01]  /*06e0*/  NOP ;  /* 0x0000000000007918 */ /* 0x000fe20000000000 */
[----:B-1----:R-:W-:Y:S02]  /*06f0*/  UMOV UR4, 0x80 ;  /* 0x0000008000047882 */ /* 0x002fe40000000000 */
[C---:B-----5:R-:W-:Y:S02]  /*0700*/  ISETP.NE.OR P0, PT, R2.reuse, RZ, !P0 ;  /* 0x000000ff0200720c */ /* 0x060fe40004705670 */
[----:B------:R-:W-:-:S11]  /*0710*/  ISETP.NE.AND P2, PT, R2, RZ, PT ;  /* 0x000000ff0200720c */ /* 0x000fd60003f45270 */
[----:B------:R-:W-:Y:S01]  /*0720*/  VOTEU.ALL UP0, P0 ;  /* 0x00000000003f7886 */ /* 0x000fe20000000000 */
[----:B------:R-:W-:Y:S01]  /*0730*/  VOTEU.ALL UP2, P0 ;  /* 0x00000000003f7886 */ /* 0x000fe20000040000 */
[----:B------:R-:W-:Y:S01]  /*0740*/  VOTEU.ALL UP3, P0 ;  /* 0x00000000003f7886 */ /* 0x000fe20000060000 */
[----:B------:R-:W-:Y:S02]  /*0750*/  VOTEU.ALL UP4, P0 ;  /* 0x00000000003f7886 */ /* 0x000fe40000080000 */
[----:B------:R-:W1:Y:S01]  /*0760*/  @!UP0 S2UR UR9, SR_CgaCtaId ;  /* 0x00000000000989c3 */ /* 0x000e620000008800 */
[----:B------:R-:W-:Y:S01]  /*0770*/  @!UP0 UMOV UR8, 0x400 ;  /* 0x0000040000088882 */ /* 0x000fe20000000000 */
[----:B------:R-:W-:-:S04]  /*0780*/  @!UP0 UIADD3 UR4, -UR4, 0x100000, URZ ;  /* 0x0010000004048890 */ /* 0x000fc8000fffe13f */
[----:B------:R-:W-:Y:S02]  /*0790*/  @!UP0 USHF.L.U32 UR5, UR4, 0xb, URZ ;  /* 0x0000000b04058899 */ /* 0x000fe4000800063f */
[----:B------:R-:W-:Y:S02]  /*07a0*/  @!UP0 USHF.L.U32 UR4, UR4, 0x1, URZ ;  /* 0x0000000104048899 */ /* 0x000fe4000800063f */
[----:B-1----:R-:W-:Y:S01]  /*07b0*/  @!UP0 ULEA UR8, UR9, UR8, 0x18 ;  /* 0x0000000809088291 */ /* 0x002fe2000f8ec03f */
[----:B------:R-:W-:Y:S01]  /*07c0*/  VOTEU.ALL UP0, P0 ;  /* 0x00000000003f7886 */ /* 0x000fe20000000000 */
[----:B------:R-:W1:Y:S10]  /*07d0*/  FENCE.VIEW.ASYNC.S ;  /* 0x00000000000073c6 */ /* 0x000e740000000000 */
[----:B-1----:R1:W1:Y:S01]  /*07e0*/  @!UP0 SYNCS.EXCH.64 URZ, [UR8+0x9a090], UR4 ;  /* 0x09a09004083f85b2 */ /* 0x0022620008000100 */
[----:B------:R1:W1:Y:S01]  /*07f0*/  @!UP2 SYNCS.EXCH.64 URZ, [UR8+0x9a098], UR4 ;  /* 0x09a09804083fa5b2 */ /* 0x0002620008000100 */
[----:B------:R1:W1:Y:S01]  /*0800*/  @!UP3 SYNCS.EXCH.64 URZ, [UR8+0x9a0a0], UR4 ;  /* 0x09a0a004083fb5b2 */ /* 0x0002620008000100 */
[----:B------:R1:W1:Y:S01]  /*0810*/  @!UP4 SYNCS.EXCH.64 URZ, [UR8+0x9a0a8], UR4 ;  /* 0x09a0a804083fc5b2 */ /* 0x0002620008000100 */
[----:B------:R-:W-:Y:S01]  /*0820*/  NOP ;  /* 0x0000000000007918 */ /* 0x000fe20000000000 */
[----:B------:R-:W-:Y:S05]  /*0830*/  @P2 BRA `(.L_x_5) ;  /* 0x0000000000582947 */ /* 0x000fea0003800000 */
[----:B-1----:R-:W1:Y:S01]  /*0840*/  S2UR UR5, SR_CgaCtaId ;  /* 0x00000000000579c3 */ /* 0x002e620000008800 */
[----:B------:R-:W-:Y:S01]  /*0850*/  UMOV UR4, 0x400 ;  /* 0x0000040000047882 */ /* 0x000fe20000000000 */
[----:B------:R-:W-:Y:S01]  /*0860*/  UMOV UR8, 0x20 ;  /* 0x0000002000087882 */ /* 0x000fe20000000000 */
[----:B------:R-:W-:Y:S01]  /*0870*/  UMOV UR9, 0x80 ;  /* 0x0000008000097882 */ /* 0x000fe20000000000 */
[----:B------:R-:W-:Y:S01]  /*0880*/  ELECT P0, URZ, PT ;  /* 0x00000000003f782f */ /* 0x000fe20003800000 */
[----:B-1----:R-:W-:Y:S02]  /*0890*/  ULEA UR11, UR5, UR4, 0x18 ;  /* 0x00000004050b7291 */ /* 0x002fe4000f8ec03f */
[----:B------:R-:W-:-:S04]  /*08a0*/  UIADD3 UR4, -UR8, 0x100000, URZ ;  /* 0x0010000008047890 */ /* 0x000fc8000fffe13f */
[----:B------:R-:W-:Y:S02]  /*08b0*/  USHF.L.U32 UR5, UR4, 0xb, URZ ;  /* 0x0000000b04057899 */ /* 0x000fe4000800063f */
[----:B------:R-:W-:Y:S02]  /*08c0*/  USHF.L.U32 UR4, UR4, 0x1, URZ ;  /* 0x0000000104047899 */ /* 0x000fe4000800063f */
        /* <DEDUP_REMOVED lines=13> */
.L_x_5:
[----:B-1----:R-:W-:Y:S01]  /*09a0*/  R2UR UR4, R4 ;  /* 0x00000000040472ca */ /* 0x002fe200000e0000 */
[----:B------:R-:W-:Y:S01]  /*09b0*/  NOP ;  /* 0x0000000000007918 */ /* 0x000fe20000000000 */
[----:B------:R-:W-:Y:S01]  /*09c0*/  MOV R0, UR6 ;  /* 0x0000000600007c02 */ /* 0x000fe20008000f00 */
[----:B--234-:R-:W-:Y:S03]  /*09d0*/  BAR.SYNC.DEFER_BLOCKING 0x0 ;  /* 0x0000000000007b1d */ /* 0x01cfe60000010000 */
[----:B------:R-:W-:-:S07]  /*09e0*/  ISETP.EQ.AND P2, PT, R0, 0x1, P1 ;  /* 0x000000010000780c */ /* 0x000fce0000f42270 */
[----:B------:R-:W-:-:S13]  /*09f0*/  ISETP.NE.AND P0, PT, RZ, UR4, PT ;  /* 0x00000004ff007c0c */ /* 0x000fda000bf05270 */
[----:B------:R-:W-:Y:S05]  /*0a00*/  @!P0 BRA `(.L_x_6) ;  /* 0x0000012000648947 */ /* 0x000fea0003800000 */
[----:B------:R-:W-:-:S06]  /*0a10*/  UISETP.GT.U32.AND UP0, UPT, UR10, 0x3, UPT ;  /* 0x000000030a00788c */ /* 0x000fcc000bf04070 */
[----:B------:R-:W-:-:S13]  /*0a20*/  PLOP3.LUT P0, PT, PT, PT, UP0, 0x80, 0x0 ;  /* 0x000000000000781c */ /* 0x000fda0003f0f008 */
[----:B------:R-:W-:Y:S05]  /*0a30*/  @P0 EXIT ;  /* 0x000000000000094d */ /* 0x000fea0003800000 */
.L_x_7:
[----:B------:R-:W-:-:S08]  /*0a40*/  NOP ;  /* 0x0000000000007918 */ /* 0x000fd00000000000 */
[----:B------:R-:W1:Y:S02]  /*0a50*/  USETMAXREG.TRY_ALLOC.CTAPOOL UP0, 0xf0 ;  /* 0x000000f0000079c8 */ /* 0x000e640008000600 */
[----:B-1----:R-:W-:-:S13]  /*0a60*/  PLOP3.LUT P0, PT, PT, PT, UP0, 0x80, 0x0 ;  /* 0x000000000000781c */ /* 0x002fda0003f0f008 */
[----:B------:R-:W-:Y:S05]  /*0a70*/  @!P0 BRA `(.L_x_7) ;  /* 0xfffffffc00f08947 */ /* 0x000fea000383ffff */
[----:B------:R-:W2:Y:S01]  /*0a80*/  LDL R2, [R1+0xa0] ;  /* 0x0000a00001027983 */ /* 0x000ea20000100800 */
[----:B------:R-:W1:Y:S02]  /*0a90*/  S2UR UR5, SR_CTAID.X ;  /* 0x00000000000579c3 */ /* 0x000e640000002500 */
[----:B-1----:R-:W-:Y:S01]  /*0aa0*/  MOV R0, UR5 ;  /* 0x0000000500007c02 */ /* 0x002fe20008000f00 */
[----:B------:R-:W-:-:S04]  /*0ab0*/  UMOV UR5, URZ ;  /* 0x0000003f00057c82 */ /* 0x000fc80008000000 */
[----:B------:R1:W-:Y:S01]  /*0ac0*/  STL [R1+0xa4], R0 ;  /* 0x0000a40001007387 */ /* 0x0003e20000100800 */
[----:B--2---:R-:W-:-:S13]  /*0ad0*/  R2UR UR4, R2 ;  /* 0x00000000020472ca */ /* 0x004fda00000e0000 */
[----:B------:R-:W-:-:S03]  /*0ae0*/  UISETP.NE.AND UP0, UPT, UR4, 0x1, UPT ;  /* 0x000000010400788c */ /* 0x000fc6000bf05270 */
[----:B------:R-:W-:-:S03]  /*0af0*/  UMOV UR4, URZ ;  /* 0x0000003f00047c82 */ /* 0x000fc60008000000 */
[----:B------:R-:W-:-:S13]  /*0b00*/  PLOP3.LUT P0, PT, PT, PT, UP0, 0x80, 0x0 ;  /* 0x000000000000781c */ /* 0x000fda0003f0f008 */
[----:B-1----:R-:W-:Y:S05]  /*0b10*/  @!P0 BRA `(.L_x_8) ;  /* 0x0000000000488947 */ /* 0x002fea0003800000 */
[----:B------:R-:W-:-:S13]  /*0b20*/  R2UR UR5, R2 ;  /* 0x00000000020572ca */ /* 0x000fda00000e0000 */
[----:B------:R-:W-:-:S03]  /*0b30*/  UISETP.NE.AND UP0, UPT, UR5, 0x2, UPT ;  /* 0x000000020500788c */ /* 0x000fc6000bf05270 */
[----:B------:R-:W-:-:S03]  /*0b40*/  UMOV UR5, 0x1 ;  /* 0x0000000100057882 */ /* 0x000fc60000000000 */
[----:B------:R-:W-:-:S13]  /*0b50*/  PLOP3.LUT P1, PT, PT, PT, UP0, 0x80, 0x0 ;  /* 0x000000000000781c */ /* 0x000fda0003f2f008 */
[----:B------:R-:W-:Y:S05]  /*0b60*/  @!P1 BRA `(.L_x_8) ;  /* 0x0000000000349947 */ /* 0x000fea0003800000 */
[----:B------:R-:W-:-:S13]  /*0b70*/  R2UR UR4, R2 ;  /* 0x00000000020472ca */ /* 0x000fda00000e0000 */
[----:B------:R-:W-:-:S06]  /*0b80*/  UISETP.NE.AND UP0, UPT, UR4, 0x3, UPT ;  /* 0x000000030400788c */ /* 0x000fcc000bf05270 */
[----:B------:R-:W-:-:S13]  /*0b90*/  PLOP3.LUT P1, PT, PT, PT, UP0, 0x80, 0x0 ;  /* 0x000000000000781c */ /* 0x000fda0003f2f008 */
[----:B------:R-:W-:Y:S05]  /*0ba0*/  @!P1 BRA `(.L_x_9) ;  /* 0x00000000001c9947 */ /* 0x000fea0003800000 */
[----:B------:R-:W-:-:S13]  /*0bb0*/  R2UR UR4, R2 ;  /* 0x00000000020472ca */ /* 0x000fda00000e0000 */
[----:B------:R-:W-:-:S11]  /*0bc0*/  UISETP.NE.AND UP0, UPT, UR4, 0x4, UPT ;  /* 0x000000040400788c */ /* 0x000fd6000bf05270 */
[----:B------:R-:W-:Y:S01]  /*0bd0*/  @!UP0 UMOV UR4, 0x1 ;  /* 0x0000000100048882 */ /* 0x000fe20000000000 */
[----:B------:R-:W-:Y:S01]  /*0be0*/  @!UP0 UMOV UR5, 0x1 ;  /* 0x0000000100058882 */ /* 0x000fe20000000000 */
[----:B------:R-:W-:Y:S01]  /*0bf0*/  @UP0 UMOV UR4, URZ ;  /* 0x0000003f00040c82 */ /* 0x000fe20008000000 */
[----:B------:R-:W-:Y:S01]  /*0c00*/  @UP0 UMOV UR5, URZ ;  /* 0x0000003f00050c82 */ /* 0x000fe20008000000 */
[----:B------:R-:W-:Y:S05]  /*0c10*/  BRA `(.L_x_8) ;  /* 0x0000000000087947 */ /* 0x000fea0003800000 */
.L_x_9:
[----:B------:R-:W-:Y:S01]  /*0c20*/  UMOV UR4, 0x1 ;  /* 0x0000000100047882 */ /* 0x000fe20000000000 */
[----:B------:R-:W-:-:S05]  /*0c30*/  UMOV UR5, URZ ;  /* 0x0000003f00057c82 */ /* 0x000fca0008000000 */
.L_x_8:
[----:B------:R-:W-:Y:S05]  /*0c40*/  @!P0 BRA `(.L_x_10) ;  /* 0x0000000000748947 */ /* 0x000fea0003800000 */
[----:B------:R-:W-:-:S13]  /*0c50*/  R2UR UR6, R2 ;  /* 0x00000000020672ca */ /* 0x000fda00000e0000 */
[----:B------:R-:W-:-:S06]  /*0c60*/  UISETP.NE.AND UP0, UPT, UR6, 0x2, UPT ;  /* 0x000000020600788c */ /* 0x000fcc000bf05270 */
[----:B------:R-:W-:-:S13]  /*0c70*/  PLOP3.LUT P0, PT, PT, PT, UP0, 0x80, 0x0 ;  /* 0x000000000000781c */ /* 0x000fda0003f0f008 */
        /* <DEDUP_REMOVED lines=8> */
[----:B------:R-:W-:Y:S05]  /*0d00*/  @P0 BRA `(.L_x_13) ;  /* 0x0000000000580947 */ /* 0x000fea0003800000 */
[----:B------:R-:W-:-:S13]  /*0d10*/  R2UR UR6, R0 ;  /* 0x00000000000672ca */ /* 0x000fda00000e0000 */
[----:B------:R-:W-:-:S06]  /*0d20*/  ULEA UR6, UR6, 0x3, 0x1 ;  /* 0x0000000306067891 */ /* 0x000fcc000f8e083f */
[----:B------:R-:W-:-:S05]  /*0d30*/  MOV R0, UR6 ;  /* 0x0000000600007c02 */ /* 0x000fca0008000f00 */
[----:B------:R4:W-:Y:S01]  /*0d40*/  STL [R1+0xa4], R0 ;  /* 0x0000a40001007387 */ /* 0x0009e20000100800 */
[----:B------:R-:W-:Y:S05]  /*0d50*/  BRA `(.L_x_13) ;  /* 0x0000000000447947 */ /* 0x000fea0003800000 */
.L_x_12:
[----:B------:R-:W2:Y:S02]  /*0d60*/  LDL.LU R0, [R1+0xa4] ;  /* 0x0000a40001007983 */ /* 0x000ea40000300800 */
[----:B--2---:R-:W-:-:S13]  /*0d70*/  R2UR UR6, R0 ;  /* 0x00000000000672ca */ /* 0x004fda00000e0000 */
[----:B------:R-:W-:-:S06]  /*0d80*/  ULEA UR6, UR6, 0x2, 0x1 ;  /* 0x0000000206067891 */ /* 0x000fcc000f8e083f */
[----:B------:R-:W-:-:S05]  /*0d90*/  MOV R0, UR6 ;  /* 0x0000000600007c02 */ /* 0x000fca0008000f00 */
[----:B------:R3:W-:Y:S01]  /*0da0*/  STL [R1+0xa4], R0 ;  /* 0x0000a40001007387 */ /* 0x0007e20000100800 */
[----:B------:R-:W-:Y:S05]  /*0db0*/  BRA `(.L_x_13) ;  /* 0x00000000002c7947 */ /* 0x000fea0003800000 */
.L_x_11:
[----:B------:R-:W2:Y:S02]  /*0dc0*/  LDL.LU R0, [R1+0xa4] ;  /* 0x0000a40001007983 */ /* 0x000ea40000300800 */
[----:B--2---:R-:W-:-:S13]  /*0dd0*/  R2UR UR6, R0 ;  /* 0x00000000000672ca */ /* 0x004fda00000e0000 */
[----:B------:R-:W-:-:S06]  /*0de0*/  ULEA UR6, UR6, 0x1, 0x1 ;  /* 0x0000000106067891 */ /* 0x000fcc000f8e083f */
[----:B------:R-:W-:-:S05]  /*0df0*/  MOV R0, UR6 ;  /* 0x0000000600007c02 */ /* 0x000fca0008000f00 */
[----:B------:R2:W-:Y:S01]  /*0e00*/  STL [R1+0xa4], R0 ;  /* 0x0000a40001007387 */ /* 0x0005e20000100800 */
[----:B------:R-:W-:Y:S05]  /*0e10*/  BRA `(.L_x_13) ;  /* 0x0000000000147947 */ /* 0x000fea0003800000 */
.L_x_10:
[----:B------:R-:W2:Y:S02]  /*0e20*/  LDL.LU R0, [R1+0xa4] ;  /* 0x0000a40001007983 */ /* 0x000ea40000300800 */
[----:B--2---:R-:W-:-:S13]  /*0e30*/  R2UR UR6, R0 ;  /* 0x00000000000672ca */ /* 0x004fda00000e0000 */
[----:B------:R-:W-:-:S06]  /*0e40*/  USHF.L.U32 UR6, UR6, 0x1, URZ ;  /* 0x0000000106067899 */ /* 0x000fcc000800063f */
[----:B------:R-:W-:-:S05]  /*0e50*/  MOV R0, UR6 ;  /* 0x0000000600007c02 */ /* 0x000fca0008000f00 */
[----:B------:R1:W-:Y:S02]  /*0e60*/  STL [R1+0xa4], R0 ;  /* 0x0000a40001007387 */ /* 0x0003e40000100800 */
.L_x_13:
[----:B------:R-:W-:-:S04]  /*0e70*/  ULOP3.LUT UR6, UR7, 0x1, URZ, 0xfc, !UPT ;  /* 0x0000000107067892 */ /* 0x000fc8000f8efc3f */
[----:B------:R-:W-:-:S06]  /*0e80*/  UISETP.NE.AND UP0, UPT, UR6, 0x3, UPT ;  /* 0x000000030600788c */ /* 0x000fcc000bf05270 */
[----:B------:R-:W-:-:S13]  /*0e90*/  PLOP3.LUT P0, PT, PT, PT, UP0, 0x80, 0x0 ;  /* 0x000000000000781c */ /* 0x000fda0003f0f008 */
[----:B------:R-:W-:Y:S05]  /*0ea0*/  @!P0 BRA `(.L_x_14) ;  /* 0x0000000000048947 */ /* 0x000fea0003800000 */
[----:B------:R-:W-:Y:S01]  /*0eb0*/  BPT.TRAP 0x1 ;  /* 0x000000040000795c */ /* 0x000fe20000300000 */
.L_x_14:
[----:B------:R-:W5:Y:S01]  /*0ec0*/  S2UR UR8, SR_CgaCtaId ;  /* 0x00000000000879c3 */ /* 0x000f620000008800 */
[----:B------:R-:W-:Y:S01]  /*0ed0*/  UMOV UR6, 0x400 ;  /* 0x0000040000067882 */ /* 0x000fe20000000000 */
[----:B-1234-:R-:W-:-:S04]  /*0ee0*/  MOV R0, UR4 ;  /* 0x0000000400007c02 */ /* 0x01efc80008000f00 */
[----:B------:R-:W-:Y:S01]  /*0ef0*/  SHF.L.U32 R0, R0, 0x1f, RZ ;  /* 0x0000001f00007819 */ /* 0x000fe200000006ff */
[----:B-----5:R-:W-:-:S04]  /*0f00*/  ULEA UR9, UR8, UR6, 0x18 ;  /* 0x0000000608097291 */ /* 0x020fc8000f8ec03f */
[----:B------:R-:W-:Y:S02]  /*0f10*/  ULEA UR6, UR5, UR9, 0x3 ;  /* 0x0000000905067291 */ /* 0x000fe4000f8e183f */
[----:B------:R-:W-:-:S05]  /*0f20*/  MOV R2, UR9 ;  /* 0x0000000900027c02 */ /* 0x000fca0008000f00 */
[----:B------:R1:W-:Y:S02]  /*0f30*/  STL [R1+0x8c], R2 ;  /* 0x00008c0201007387 */ /* 0x0003e40000100800 */
[----:B------:R-:W2:Y:S02]  /*0f40*/  SYNCS.PHASECHK.TRANS64.TRYWAIT P1, [UR6+0x9a050], R0 ;  /* 0x09a05000ff0075a7 */ /* 0x000ea40008020146 */
[----:B-12---:R-:W-:Y:S05]  /*0f50*/  @!P1 BRA `(.L_x_15) ;  /* 0x0000013800949947 */ /* 0x006fea0003800000 */
.L_x_99:
[----:B------:R-:W-:Y:S05]  /*0f60*/  @!P0 BRA `(.L_x_16) ;  /* 0x0000000000048947 */ /* 0x000fea0003800000 */
[----:B------:R-:W-:Y:S01]  /*0f70*/  BPT.TRAP 0x1 ;  /* 0x000000040000795c */ /* 0x000fe20000300000 */
.L_x_16:
[----:B-1----:R-:W2:Y:S01]  /*0f80*/  LDL R0, [R1+0x8c] ;  /* 0x00008c0001007983 */ /* 0x002ea20000100800 */
[----:B------:R-:W-:Y:S02]  /*0f90*/  ISETP.NE.AND P2, PT, RZ, UR10, PT ;  /* 0x0000000aff007c0c */ /* 0x000fe4000bf45270 */
[----:B--2---:R-:W-:Y:S02]  /*0fa0*/  R2UR UR4, R0 ;  /* 0x00000000000472ca */ /* 0x004fe400000e0000 */
[----:B------:R-:W-:-:S11]  /*0fb0*/  SHF.L.U32 R0, RZ, 0x1f, RZ ;  /* 0x0000001fff007819 */ /* 0x000fd600000006ff */
[----:B------:R-:W1:Y:S01]  /*0fc0*/  SYNCS.PHASECHK.TRANS64.TRYWAIT P1, [UR4+0x9a000], R0 ;  /* 0x09a00000ff0075a7 */ /* 0x000e620008020144 */
[----:B------:R-:W-:Y:S01]  /*0fd0*/  UIADD3 UR6, UR4, 0x9a090, URZ ;  /* 0x0009a09004067890 */ /* 0x000fe2000fffe03f */
[----:B-1----:R-:W-:Y:S11]  /*0fe0*/  @!P1 BRA `(.L_x_17) ;  /* 0x0000013800889947 */ /* 0x002ff60003800000 */
.L_x_100:
[----:B------:R-:W2:Y:S01]  /*0ff0*/  LDL R2, [R1+0xa0] ;  /* 0x0000a00001027983 */ /* 0x000ea20000100800 */
[----:B------:R-:W-:Y:S01]  /*1000*/  ULEA UR4, UR10, UR6, 0x3 ;  /* 0x000000060a047291 */ /* 0x000fe2000f8e183f */
[----:B--2---:R-:W-:Y:S02]  /*1010*/  R2UR UR8, R2 ;  /* 0x00000000020872ca */ /* 0x004fe400000e0000 */
[----:B------:R-:W-:-:S04]  /*1020*/  SEL R2, RZ, 0x1, P2 ;  /* 0x00000001ff027807 */ /* 0x000fc80001000000 */
[----:B------:R-:W-:-:S04]  /*1030*/  SHF.L.U32 R2, R2, 0x1f, RZ ;  /* 0x0000001f02027819 */ /* 0x000fc800000006ff */
[----:B------:R-:W2:Y:S03]  /*1040*/  SYNCS.PHASECHK.TRANS64.TRYWAIT P1, [UR4], R2 ;  /* 0x00000002ff0075a7 */ /* 0x000ea60008020144 */
[----:B------:R-:W-:-:S04]  /*1050*/  UIADD3 UR10, UR8, -0x1, URZ ;  /* 0xffffffff080a7890 */ /* 0x000fc8000fffe03f */
[----:B------:R-:W-:Y:S01]  /*1060*/  USHF.L.U32 UR10, UR10, 0x3, URZ ;  /* 0x000000030a0a7899 */ /* 0x000fe2000800063f */
[----:B--2---:R-:W-:Y:S11]  /*1070*/  @!P1 BRA `(.L_x_18) ;  /* 0x0000013800849947 */ /* 0x004ff60003800000 */
.L_x_101:
[----:B------:R-:W2:Y:S01]  /*1080*/  LDL R166, [R1+0x8c] ;  /* 0x00008c0001a67983 */ /* 0x000ea20000100800 */
[----:B------:R-:W-:Y:S01]  /*1090*/  WARPGROUP.ARRIVE ;  /* 0x00000000000079c5 */ /* 0x000fe20000000000 */
[----:B------:R-:W-:Y:S01]  /*10a0*/  UMOV UR15, 0x80000020 ;  /* 0x80000020000f7882 */ /* 0x000fe20000000000 */
        /* <DEDUP_REMOVED lines=23> */
[----:B------:R-:W-:Y:S01]  /*1220*/  ULOP3.LUT UR10, UR10, 0x8, URZ, 0xc, !UPT ;  /* 0x000000080a0a7892 */ /* 0x000fe2000f8e0c3f */
[----:B--2---:R-:W-:-:S13]  /*1230*/  R2UR UR8, R166 ;  /* 0x00000000a60872ca */ /* 0x004fda00000e0000 */
[----:B------:R-:W-:Y:S02]  /*1240*/  USHF.R.U32.HI UR4, URZ, 0x4, UR8 ;  /* 0x000000043f047899 */ /* 0x000fe40008011608 */
[----:B------:R-:W-:Y:S02]  /*1250*/  UIADD3 UR8, UR8, 0xe000, URZ ;  /* 0x0000e00008087890 */ /* 0x000fe4000fffe03f */
[----:B------:R-:W-:Y:S02]  /*1260*/  ULOP3.LUT UR4, UR4, 0x3fff, URZ, 0xc0, !UPT ;  /* 0x00003fff04047892 */ /* 0x000fe4000f8ec03f */
[----:B------:R-:W-:Y:S02]  /*1270*/  USHF.R.U32.HI UR8, URZ, 0x4, UR8 ;  /* 0x000000043f087899 */ /* 0x000fe40008011608 */
[----:B------:R-:W-:Y:S02]  /*1280*/  ULOP3.LUT UR4, UR4, 0x10000, URZ, 0xfc, !UPT ;  /* 0x0001000004047892 */ /* 0x000fe4000f8efc3f */
[----:B------:R-:W-:-:S02]  /*1290*/  ULOP3.LUT UR60, UR8, 0x3fff, URZ, 0xc0, !UPT ;  /* 0x00003fff083c7892 */ /* 0x000fc4000f8ec03f */
[----:B------:R-:W-:Y:S02]  /*12a0*/  UIMAD UR4, UR5, 0x700, UR4 ;  /* 0x00000700050478a4 */ /* 0x000fe4000f8e0204 */
[----:B------:R-:W-:Y:S01]  /*12b0*/  ULOP3.LUT UR11, UR60, 0x10000, URZ, 0xfc, !UPT ;  /* 0x000100003c0b7892 */ /* 0x000fe2000f8efc3f */
[----:B------:R-:W-:Y:S01]  /*12c0*/  UMOV UR5, 0x80000020 ;  /* 0x8000002000057882 */ /* 0x000fe20000000000 */
[----:B------:R-:W-:-:S03]  /*12d0*/  UIADD3 UR8, UR4, 0x2, URZ ;  /* 0x0000000204087890 */ /* 0x000fc6000fffe03f */
[----:B------:R-:W-:Y:S01]  /*12e0*/  UMOV UR12, UR4 ;  /* 0x00000004000c7c82 */ /* 0x000fe20008000000 */
[----:B------:R-:W-:Y:S01]  /*12f0*/  UMOV UR13, UR5 ;  /* 0x00000005000d7c82 */ /* 0x000fe20008000000 */
[----:B------:R-:W-:Y:S01]  /*1300*/  UMOV UR14, UR11 ;  /* 0x0000000b000e7c82 */ /* 0x000fe20008000000 */
[----:B------:R-:W-:Y:S01]  /*1310*/  UIADD3 UR16, UR4, 0x102, URZ ;  /* 0x0000010204107890 */ /* 0x000fe2000fffe03f */
[----:B------:R-:W-:Y:S01]  /*1320*/  HGMMA.64x256x16.F32.BF16 R24, gdesc[UR12], RZ, !UPT, gsb0 ;  /* 0x03e000000c1879f0 */ /* 0x000fe2000c0018ff */
[----:B------:R-:W-:Y:S01]  /*1330*/  UIADD3 UR14, UR11, 0x2, URZ ;  /* 0x000000020b0e7890 */ /* 0x000fe2000fffe03f */
[----:B------:R-:W-:Y:S01]  /*1340*/  UMOV UR12, UR8 ;  /* 0x00000008000c7c82 */ /* 0x000fe20008000000 */
[----:B------:R-:W-:Y:S01]  /*1350*/  UMOV UR13, UR9 ;  /* 0x00000009000d7c82 */ /* 0x000fe20008000000 */
[----:B------:R-:W-:Y:S01]  /*1360*/  UMOV UR15, 0x80000020 ;  /* 0x80000020000f7882 */ /* 0x000fe20000000000 */
[----:B------:R-:W-:Y:S02]  /*1370*/  UIADD3 UR18, UR11, 0x402, URZ ;  /* 0x000004020b127890 */ /* 0x000fe4000fffe03f */
[----:B------:R-:W-:-:S02]  /*1380*/  UIADD3 UR20, UR4, 0x200, URZ ;  /* 0x0000020004147890 */ /* 0x000fc4000fffe03f */
[----:B------:R-:W-:Y:S02]  /*1390*/  UIADD3 UR22, UR11, 0x800, URZ ;  /* 0x000008000b167890 */ /* 0x000fe4000fffe03f */
[----:B------:R-:W-:Y:S02]  /*13a0*/  UIADD3 UR24, UR4, 0x202, URZ ;  /* 0x0000020204187890 */ /* 0x000fe4000fffe03f */
[----:B------:R-:W-:Y:S02]  /*13b0*/  UIADD3 UR26, UR11, 0x802, URZ ;  /* 0x000008020b1a7890 */ /* 0x000fe4000fffe03f */
[----:B------:R-:W-:Y:S02]  /*13c0*/  UIADD3 UR28, UR4, 0x300, URZ ;  /* 0x00000300041c7890 */ /* 0x000fe4000fffe03f */
        /* <DEDUP_REMOVED lines=14> */
[----:B------:R-:W-:Y:S01]  /*14b0*/  UIADD3 UR58, UR11, 0x1802, URZ ;  /* 0x000018020b3a7890 */ /* 0x000fe2000fffe03f */
[----:B------:R-:W-:Y:S02]  /*14c0*/  WARPGROUP.DEPBAR.LE gsb0, 0x0 ;  /* 0x00008000000079c5 */ /* 0x000fe40000010000 */
[----:B------:R-:W-:-:S06]  /*14d0*/  WARPGROUP.ARRIVE ;  /* 0x00000000000079c5 */ /* 0x000fcc0000000000 */
[----:B------:R-:W-:Y:S01]  /*14e0*/  HGMMA.64x256x16.F32.BF16 R24, gdesc[UR12], R24, gsb0 ;  /* 0x03e000000c1879f0 */ /* 0x000fe20008001818 */
[----:B------:R-:W-:Y:S02]  /*14f0*/  UIADD3 UR12, UR4, 0x100, URZ ;  /* 0x00000100040c7890 */ /* 0x000fe4000fffe03f */
[----:B------:R-:W-:Y:S01]  /*1500*/  UIADD3 UR14, UR11, 0x400, URZ ;  /* 0x000004000b0e7890 */ /* 0x000fe2000fffe03f */
[----:B------:R-:W-:Y:S01]  /*1510*/  UMOV UR13, 0x80000020 ;  /* 0x80000020000d7882 */ /* 0x000fe20000000000 */
[----:B------:R-:W-:Y:S01]  /*1520*/  UMOV UR15, 0x80000020 ;  /* 0x80000020000f7882 */ /* 0x000fe20000000000 */
[----:B------:R-:W-:Y:S01]  /*1530*/  ULDC UR11, c[0x0][0x604] ;  /* 0x00018100000b7ab9 */ /* 0x000fe20000000800 */
[----:B------:R-:W-:Y:S02]  /*1540*/  WARPGROUP.DEPBAR.LE gsb0, 0x0 ;  /* 0x00008000000079c5 */ /* 0x000fe40000010000 */
[----:B------:R-:W-:-:S15]  /*1550*/  WARPGROUP.ARRIVE ;  /* 0x00000000000079c5 */ /* 0x000fde0000000000 */
[----:B------:R-:W-:-:S04]  /*1560*/  NOP ;  /* 0x0000000000007918 */ /* 0x000fc80000000000 */
[----:B------:R-:W-:Y:S01]  /*1570*/  HGMMA.64x256x16.F32.BF16 R24, gdesc[UR12], R24, gsb0 ;  /* 0x03e000000c1879f0 */ /* 0x000fe20008001818 */
[----:B------:R-:W-:Y:S01]  /*1580*/  ULDC UR14, c[0x0][0x604] ;  /* 0x00018100000e7ab9 */ /* 0x000fe20000000800 */
[----:B------:R-:W-:Y:S01]  /*1590*/  ULDC UR15, c[0x0][0x604] ;  /* 0x00018100000f7ab9 */ /* 0x000fe20000000800 */
[----:B------:R-:W-:Y:S02]  /*15a0*/  WARPGROUP.DEPBAR.LE gsb0, 0x0 ;  /* 0x00008000000079c5 */ /* 0x000fe40000010000 */
[----:B------:R-:W-:-:S15]  /*15b0*/  WARPGROUP.ARRIVE ;  /* 0x00000000000079c5 */ /* 0x000fde0000000000 */
[----:B------:R-:W-:-:S08]  /*15c0*/  NOP ;  /* 0x0000000000007918 */ /* 0x000fd00000000000 */
        /* <DEDUP_REMOVED lines=18> */
[----:B------:R-:W-:Y:S03]  /*16f0*/  HGMMA.64x256x16.F32.BF16 R24, gdesc[UR28], R24, gsb0 ;  /* 0x03e000001c1879f0 */ /* 0x000fe60008001818 */
        /* <DEDUP_REMOVED lines=29> */
[----:B-1----:R-:W-:-:S04]  /*18d0*/  FMNMX R3, R24, R25, !PT ;  /* 0x0000001918037209 */ /* 0x002fc80007800000 */
[----:B------:R-:W-:-:S04]  /*18e0*/  FMNMX R2, R28, R3, !PT ;  /* 0x000000031c027209 */ /* 0x000fc80007800000 */
        /* <DEDUP_REMOVED lines=9> */
[----:B------:R-:W-:Y:S02]  /*1980*/  FMNMX R2, R48, R3, !PT ;  /* 0x0000000330027209 */ /* 0x000fe40007800000 */
[----:B------:R-:W-:Y:S02]  /*1990*/  FMNMX R3, R26, R27, !PT ;  /* 0x0000001b1a037209 */ /* 0x000fe40007800000 */
[----:B------:R-:W-:Y:S02]  /*19a0*/  FMNMX R5, R49, R2, !PT ;  /* 0x0000000231057209 */ /* 0x000fe40007800000 */
[----:B------:R-:W-:Y:S02]  /*19b0*/  FMNMX R2, R30, R3, !PT ;  /* 0x000000031e027209 */ /* 0x000fe40007800000 */
[----:B------:R-:W-:Y:S02]  /*19c0*/  FMNMX R4, R52, R5, !PT ;  /* 0x0000000534047209 */ /* 0x000fe40007800000 */
[----:B------:R-:W-:-:S02]  /*19d0*/  FMNMX R3, R31, R2, !PT ;  /* 0x000000021f037209 */ /* 0x000fc40007800000 */
        /* <DEDUP_REMOVED lines=97> */
[----:B------:R-:W-:-:S03]  /*1ff0*/  FMNMX R2, R130, R3, !PT ;  /* 0x0000000382027209 */ /* 0x000fc60007800000 */
[----:B------:R-:W1:Y:S01]  /*2000*/  SHFL.BFLY PT, R5, R4, 0x1, 0x1f ;  /* 0x0c201f0004057f89 */ /* 0x000e6200000e0000 */
[----:B------:R-:W-:-:S04]  /*2010*/  FMNMX R3, R131, R2, !PT ;  /* 0x0000000283037209 */ /* 0x000fc80007800000 */
[----:B------:R-:W-:-:S04]  /*2020*/  FMNMX R2, R134, R3, !PT ;  /* 0x0000000386027209 */ /* 0x000fc80007800000 */
[----:B------:R-:W-:-:S04]  /*2030*/  FMNMX R3, R135, R2, !PT ;  /* 0x0000000287037209 */ /* 0x000fc80007800000 */
[----:B------:R-:W-:-:S04]  /*2040*/  FMNMX R2, R138, R3, !PT ;  /* 0x000000038a027209 */ /* 0x000fc80007800000 */
[----:B------:R-:W-:-:S04]  /*2050*/  FMNMX R3, R139, R2, !PT ;  /* 0x000000028b037209 */ /* 0x000fc80007800000 */
[----:B------:R-:W-:Y:S02]  /*2060*/  FMNMX R2, R142, R3, !PT ;  /* 0x000000038e027209 */ /* 0x000fe40007800000 */
[----:B-1----:R-:W-:Y:S02]  /*2070*/  FMNMX R5, R4, R5, !PT ;  /* 0x0000000504057209 */ /* 0x002fe40007800000 */
[----:B------:R-:W-:-:S03]  /*2080*/  FMNMX R3, R143, R2, !PT ;  /* 0x000000028f037209 */ /* 0x000fc60007800000 */
[----:B------:R-:W1:Y:S01]  /*2090*/  SHFL.BFLY PT, R6, R5, 0x2, 0x1f ;  /* 0x0c401f0005067f89 */ /* 0x000e6200000e0000 */
[----:B------:R-:W-:-:S04]  /*20a0*/  FMNMX R2, R146, R3, !PT ;  /* 0x0000000392027209 */ /* 0x000fc80007800000 */
[----:B------:R-:W-:-:S04]  /*20b0*/  FMNMX R3, R147, R2, !PT ;  /* 0x0000000293037209 */ /* 0x000fc80007800000 */
[----:B------:R-:W-:-:S04]  /*20c0*/  FMNMX R2, R150, R3, !PT ;  /* 0x0000000396027209 */ /* 0x000fc80007800000 */
[----:B------:R-:W-:-:S05]  /*20d0*/  FMNMX R3, R151, R2, !PT ;  /* 0x0000000297037209 */ /* 0x000fca0007800000 */
[----:B------:R-:W2:Y:S01]  /*20e0*/  SHFL.BFLY PT, R4, R3, 0x1, 0x1f ;  /* 0x0c201f0003047f89 */ /* 0x000ea200000e0000 */
[----:B-1----:R-:W-:-:S04]  /*20f0*/  FMNMX R7, R5, R6, !PT ;  /* 0x0000000605077209 */ /* 0x002fc80007800000 */
[C---:B------:R-:W-:Y:S01]  /*2100*/  FSETP.NEU.AND P1, PT, R7.reuse, -INF , PT ;  /* 0xff8000000700780b */ /* 0x040fe20003f2d000 */
[----:B------:R1:W-:Y:S03]  /*2110*/  STL [R1+0x88], R7 ;  /* 0x0000880701007387 */ /* 0x0003e60000100800 */
[----:B------:R-:W-:-:S05]  /*2120*/  FSEL R2, R7, RZ, P1 ;  /* 0x000000ff07027208 */ /* 0x000fca0000800000 */
[----:B------:R-:W-:Y:S01]  /*2130*/  FMUL R2, R2, UR11 ;  /* 0x0000000b02027c20 */ /* 0x000fe20008400000 */
[----:B------:R-:W-:-:S03]  /*2140*/  ULDC UR11, c[0x0][0x604] ;  /* 0x00018100000b7ab9 */ /* 0x000fc60000000800 */
[--C-:B------:R-:W-:Y:S01]  /*2150*/  FFMA R24, R24, UR11, -R2.reuse ;  /* 0x0000000b18187c23 */ /* 0x100fe20008000802 */
[----:B--2---:R-:W-:Y:S01]  /*2160*/  FMNMX R4, R3, R4, !PT ;  /* 0x0000000403047209 */ /* 0x004fe20007800000 */
[----:B------:R-:W-:Y:S02]  /*2170*/  ULDC UR11, c[0x0][0x604] ;  /* 0x00018100000b7ab9 */ /* 0x000fe40000000800 */
[--C-:B------:R-:W-:Y:S01]  /*2180*/  FFMA R3, R25, UR11, -R2.reuse ;  /* 0x0000000b19037c23 */ /* 0x100fe20008000802 */
[----:B------:R-:W-:Y:S01]  /*2190*/  ULDC UR11, c[0x0][0x604] ;  /* 0x00018100000b7ab9 */ /* 0x000fe20000000800 */
[----:B------:R-:W2:Y:S01]  /*21a0*/  SHFL.BFLY PT, R5, R4, 0x2, 0x1f ;  /* 0x0c401f0004057f89 */ /* 0x000ea200000e0000 */
[--C-:B------:R-:W-:Y:S01]  /*21b0*/  FFMA R28, R28, UR11, -R2.reuse ;  /* 0x0000000b1c1c7c23 */ /* 0x100fe20008000802 */
[----:B------:R-:W-:Y:S01]  /*21c0*/  ULDC UR11, c[0x0][0x604] ;  /* 0x00018100000b7ab9 */ /* 0x000fe20000000800 */
[----:B------:R-:W-:Y:S01]  /*21d0*/  FSETP.GEU.AND P5, PT, R3, -126, PT ;  /* 0xc2fc00000300780b */ /* 0x000fe20003fae000 */
[--C-:B------:R-:W-:Y:S01]  /*21e0*/  FFMA R29, R29, UR11, -R2.reuse ;  /* 0x0000000b1d1d7c23 */ /* 0x100fe20008000802 */
[----:B------:R-:W-:Y:S01]  /*21f0*/  FSETP.GEU.AND P6, PT, R24, -126, PT ;  /* 0xc2fc00001800780b */ /* 0x000fe20003fce000 */
[----:B------:R-:W-:Y:S01]  /*2200*/  ULDC UR11, c[0x0][0x604] ;  /* 0x00018100000b7ab9 */ /* 0x000fe20000000800 */
[----:B------:R-:W-:Y:S01]  /*2210*/  FSETP.GEU.AND P3, PT, R28, -126, PT ;  /* 0xc2fc00001c00780b */ /* 0x000fe20003f6e000 */
[--C-:B------:R-:W-:Y:S01]  /*2220*/  FFMA R32, R32, UR11, -R2.reuse ;  /* 0x0000000b20207c23 */ /* 0x100fe20008000802 */
[----:B------:R-:W-:Y:S01]  /*2230*/  ULDC UR11, c[0x0][0x604] ;  /* 0x00018100000b7ab9 */ /* 0x000fe20000000800 */
[----:B------:R-:W-:Y:S01]  /*2240*/  FSETP.GEU.AND P2, PT, R29, -126, PT ;  /* 0xc2fc00001d00780b */ /* 0x000fe20003f4e000 */
[----:B-1----:R-:W-:Y:S01]  /*2250*/  FFMA R7, R33, UR11, -R2 ;  /* 0x0000000b21077c23 */ /* 0x002fe20008000802 */
[----:B------:R-:W-:Y:S01]  /*2260*/  ULDC UR11, c[0x0][0x604] ;  /* 0x00018100000b7ab9 */ /* 0x000fe20000000800 */
[----:B------:R-:W-:-:S03]  /*2270*/  FSETP.GEU.AND P4, PT, R32, -126, PT ;  /* 0xc2fc00002000780b */ /* 0x000fc60003f8e000 */
[----:B------:R-:W-:Y:S02]  /*2280*/  @!P5 FMUL R3, R3, 0.5 ;  /* 0x3f0000000303d820 */ /* 0x000fe40000400000 */
[----:B------:R-:W-:Y:S02]  /*2290*/  @!P6 FMUL R24, R24, 0.5 ;  /* 0x3f0000001818e820 */ /* 0x000fe40000400000 */
[----:B------:R-:W-:Y:S02]  /*22a0*/  @!P3 FMUL R28, R28, 0.5 ;  /* 0x3f0000001c1cb820 */ /* 0x000fe40000400000 */
[----:B------:R-:W1:Y:S01]  /*22b0*/  MUFU.EX2 R3, R3 ;  /* 0x0000000300037308 */ /* 0x000e620000000800 */
[----:B------:R-:W-:Y:S01]  /*22c0*/  @!P2 FMUL R29, R29, 0.5 ;  /* 0x3f0000001d1da820 */ /* 0x000fe20000400000 */
[----:B--2---:R-:W-:Y:S02]  /*22d0*/  FMNMX R6, R4, R5, !PT ;  /* 0x0000000504067209 */ /* 0x004fe40007800000 */
[----:B------:R-:W-:-:S02]  /*22e0*/  @!P4 FMUL R32, R32, 0.5 ;  /* 0x3f0000002020c820 */ /* 0x000fc40000400000 */
[C---:B------:R-:W-:Y:S01]  /*22f0*/  FSETP.NEU.AND P1, PT, R6.reuse, -INF , PT ;  /* 0xff8000000600780b */ /* 0x040fe20003f2d000 */
[----:B------:R2:W-:Y:S01]  /*2300*/  STL [R1+0x80], R6 ;  /* 0x0000800601007387 */ /* 0x0005e20000100800 */
[----:B------:R-:W3:Y:S02]  /*2310*/  MUFU.EX2 R24, R24 ;  /* 0x0000001800187308 */ /* 0x000ee40000000800 */
[----:B------:R-:W-:Y:S02]  /*2320*/  FSEL R152, R6, RZ, P1 ;  /* 0x000000ff06987208 */ /* 0x000fe40000800000 */
[----:B------:R-:W-:-:S04]  /*2330*/  FSETP.GEU.AND P1, PT, R7, -126, PT ;  /* 0xc2fc00000700780b */ /* 0x000fc80003f2e000 */
[----:B------:R-:W4:Y:S01]  /*2340*/  MUFU.EX2 R5, R29 ;  /* 0x0000001d00057308 */ /* 0x000f220000000800 */
[--C-:B--2---:R-:W-:Y:S01]  /*2350*/  FFMA R6, R36, UR11, -R2.reuse ;  /* 0x0000000b24067c23 */ /* 0x104fe20008000802 */
[----:B------:R-:W-:Y:S01]  /*2360*/  ULDC UR11, c[0x0][0x604] ;  /* 0x00018100000b7ab9 */ /* 0x000fe20000000800 */
[----:B-1----:R-:W-:Y:S01]  /*2370*/  @!P5 FMUL R3, R3, R3 ;  /* 0x000000030303d220 */ /* 0x002fe20000400000 */
[--C-:B------:R-:W-:Y:S01]  /*2380*/  FFMA R9, R37, UR11, -R2.reuse ;  /* 0x0000000b25097c23 */ /* 0x100fe20008000802 */
[----:B------:R-:W-:Y:S02]  /*2390*/  ULDC UR11, c[0x0][0x604] ;  /* 0x00018100000b7ab9 */ /* 0x000fe40000000800 */
[--C-:B------:R-:W-:Y:S01]  /*23a0*/  FFMA R40, R40, UR11, -R2.reuse ;  /* 0x0000000b28287c23 */ /* 0x100fe20008000802 */
[----:B------:R-:W-:Y:S01]  /*23b0*/  ULDC UR11, c[0x0][0x604] ;  /* 0x00018100000b7ab9 */ /* 0x000fe20000000800 */
[----:B------:R-:W-:Y:S01]  /*23c0*/  FSETP.GEU.AND P5, PT, R9, -126, PT ;  /* 0xc2fc00000900780b */ /* 0x000fe20003fae000 */
[----:B---3--:R-:W-:Y:S01]  /*23d0*/  @!P6 FMUL R24, R24, R24 ;  /* 0x000000181818e220 */ /* 0x008fe20000400000 */
[--C-:B------:R-:W-:Y:S01]  /*23e0*/  FFMA R11, R41, UR11, -R2.reuse ;  /* 0x0000000b290b7c23 */ /* 0x100fe20008000802 */
[----:B------:R-:W-:Y:S01]  /*23f0*/  FSETP.GEU.AND P6, PT, R6, -126, PT ;  /* 0xc2fc00000600780b */ /* 0x000fe20003fce000 */
[----:B------:R-:W-:Y:S01]  /*2400*/  @!P1 FMUL R7, R7, 0.5 ;  /* 0x3f00000007079820 */ /* 0x000fe20000400000 */
[----:B------:R-:W-:Y:S01]  /*2410*/  ULDC UR11, c[0x0][0x604] ;  /* 0x00018100000b7ab9 */ /* 0x000fe20000000800 */
[----:B------:R-:W1:Y:S01]  /*2420*/  MUFU.EX2 R4, R28 ;  /* 0x0000001c00047308 */ /* 0x000e620000000800 */
[--C-:B------:R-:W-:Y:S01]  /*2430*/  FFMA R8, R44, UR11, -R2.reuse ;  /* 0x0000000b2c087c23 */ /* 0x100fe20008000802 */
[----:B------:R-:W-:Y:S01]  /*2440*/  ULDC UR11, c[0x0][0x604] ;  /* 0x00018100000b7ab9 */ /* 0x000fe20000000800 */
[----:B----4-:R-:W-:Y:S01]  /*2450*/  @!P2 FMUL R5, R5, R5 ;  /* 0x000000050505a220 */ /* 0x010fe20000400000 */
[--C-:B------:R-:W-:Y:S01]  /*2460*/  FFMA R13, R45, UR11, -R2.reuse ;  /* 0x0000000b2d0d7c23 */ /* 0x100fe20008000802 */
[----:B------:R-:W-:Y:S01]  /*2470*/  ULDC UR11, c[0x0][0x604] ;  /* 0x00018100000b7ab9 */ /* 0x000fe20000000800 */
[----:B------:R-:W-:Y:S01]  /*2480*/  FSETP.GEU.AND P2, PT, R11, -126, PT ;  /* 0xc2fc00000b00780b */ /* 0x000fe20003f4e000 */
[----:B------:R-:W-:Y:S01]  /*2490*/  @!P5 FMUL R9, R9, 0.5 ;  /* 0x3f0000000909d820 */ /* 0x000fe20000400000 */
[----:B------:R-:W2:Y:S01]  /*24a0*/  MUFU.EX2 R7, R7 ;  /* 0x0000000700077308 */ /* 0x000ea20000000800 */
[--C-:B------:R-:W-:Y:S01]  /*24b0*/  FFMA R36, R48, UR11, -R2.reuse ;  /* 0x0000000b30247c23 */ /* 0x100fe20008000802 */
[----:B------:R-:W-:Y:S01]  /*24c0*/  ULDC UR11, c[0x0][0x604] ;  /* 0x00018100000b7ab9 */ /* 0x000fe20000000800 */
[----:B------:R-:W-:Y:S01]  /*24d0*/  @!P6 FMUL R6, R6, 0.5 ;  /* 0x3f0000000606e820 */ /* 0x000fe20000400000 */
[----:B------:R-:W-:Y:S01]  /*24e0*/  FFMA R15, R49, UR11, -R2 ;  /* 0x0000000b310f7c23 */ /* 0x000fe20008000802 */
[----:B------:R-:W-:-:S02]  /*24f0*/  ULDC UR11, c[0x0][0x604] ;  /* 0x00018100000b7ab9 */ /* 0x000fc40000000800 */
[--C-:B------:R-:W-:Y:S01]  /*2500*/  FFMA R10, R52, UR11, -R2.reuse ;  /* 0x0000000b340a7c23 */ /* 0x100fe20008000802 */
[----:B------:R-:W3:Y:S01]  /*2510*/  MUFU.EX2 R9, R9 ;  /* 0x0000000900097308 */ /* 0x000ee20000000800 */
[----:B-1----:R-:W-:Y:S01]  /*2520*/  @!P3 FMUL R4, R4, R4 ;  /* 0x000000040404b220 */ /* 0x002fe20000400000 */
[----:B------:R-:W-:Y:S01]  /*2530*/  FSETP.GEU.AND P3, PT, R40, -126, PT ;  /* 0xc2fc00002800780b */ /* 0x000fe20003f6e000 */
[----:B------:R-:W-:Y:S01]  /*2540*/  @!P2 FMUL R11, R11, 0.5 ;  /* 0x3f0000000b0ba820 */ /* 0x000fe20000400000 */
[----:B------:R-:W-:Y:S02]  /*2550*/  ULDC UR11, c[0x0][0x604] ;  /* 0x00018100000b7ab9 */ /* 0x000fe40000000800 */
[----:B------:R-:W-:Y:S01]  /*2560*/  FFMA R17, R53, UR11, -R2 ;  /* 0x0000000b35117c23 */ /* 0x000fe20008000802 */
[----:B------:R-:W-:Y:S01]  /*2570*/  ULDC UR11, c[0x0][0x604] ;  /* 0x00018100000b7ab9 */ /* 0x000fe20000000800 */
[----:B------:R-:W1:Y:S01]  /*2580*/  MUFU.EX2 R28, R32 ;  /* 0x00000020001c7308 */ /* 0x000e620000000800 */
[----:B--2---:R-:W-:Y:S01]  /*2590*/  @!P1 FMUL R7, R7, R7 ;  /* 0x0000000707079220 */ /* 0x004fe20000400000 */
[----:B------:R-:W-:-:S05]  /*25a0*/  FSETP.GEU.AND P1, PT, R13, -126, PT ;  /* 0xc2fc00000d00780b */ /* 0x000fca0003f2e000 */
[----:B------:R-:W-:Y:S01]  /*25b0*/  @!P3 FMUL R40, R40, 0.5 ;  /* 0x3f0000002828b820 */ /* 0x000fe20000400000 */
[----:B------:R-:W2:Y:S01]  /*25c0*/  MUFU.EX2 R6, R6 ;  /* 0x0000000600067308 */ /* 0x000ea20000000800 */
[----:B---3--:R-:W-:Y:S01]  /*25d0*/  @!P5 FMUL R9, R9, R9 ;  /* 0x000000090909d220 */ /* 0x008fe20000400000 */
[----:B------:R-:W-:-:S05]  /*25e0*/  FSETP.GEU.AND P5, PT, R15, -126, PT ;  /* 0xc2fc00000f00780b */ /* 0x000fca0003fae000 */
[----:B------:R-:W-:Y:S01]  /*25f0*/  @!P1 FMUL R13, R13, 0.5 ;  /* 0x3f0000000d0d9820 */ /* 0x000fe20000400000 */
[----:B------:R3:W4:Y:S01]  /*2600*/  MUFU.EX2 R32, R40 ;  /* 0x0000002800207308 */ /* 0x0007220000000800 */
[----:B-1----:R-:W-:Y:S01]  /*2610*/  @!P4 FMUL R28, R28, R28 ;  /* 0x0000001c1c1cc220 */ /* 0x002fe20000400000 */
[----:B------:R-:W-:-:S05]  /*2620*/  FSETP.GEU.AND P4, PT, R8, -126, PT ;  /* 0xc2fc00000800780b */ /* 0x000fca0003f8e000 */
[----:B------:R-:W-:Y:S01]  /*2630*/  @!P5 FMUL R15, R15, 0.5 ;  /* 0x3f0000000f0fd820 */ /* 0x000fe20000400000 */
[----:B------:R-:W1:Y:S01]  /*2640*/  MUFU.EX2 R11, R11 ;  /* 0x0000000b000b7308 */ /* 0x000e620000000800 */
[----:B--2---:R-:W-:Y:S01]  /*2650*/  @!P6 FMUL R6, R6, R6 ;  /* 0x000000060606e220 */ /* 0x004fe20000400000 */
[----:B------:R-:W-:Y:S01]  /*2660*/  FSETP.GEU.AND P6, PT, R36, -126, PT ;  /* 0xc2fc00002400780b */ /* 0x000fe20003fce000 */
[--C-:B---3--:R-:W-:Y:S01]  /*2670*/  FFMA R40, R56, UR11, -R2.reuse ;  /* 0x0000000b38287c23 */ /* 0x108fe20008000802 */
[----:B------:R-:W-:Y:S02]  /*2680*/  ULDC UR11, c[0x0][0x604] ;  /* 0x00018100000b7ab9 */ /* 0x000fe40000000800 */
[--C-:B------:R-:W-:Y:S01]  /*2690*/  FFMA R19, R57, UR11, -R2.reuse ;  /* 0x0000000b39137c23 */ /* 0x100fe20008000802 */
[----:B------:R-:W-:Y:S01]  /*26a0*/  ULDC UR11, c[0x0][0x604] ;  /* 0x00018100000b7ab9 */ /* 0x000fe20000000800 */
[----:B------:R-:W2:Y:S01]  /*26b0*/  MUFU.EX2 R15, R15 ;  /* 0x0000000f000f7308 */ /* 0x000ea20000000800 */
[----:B------:R-:W-:Y:S01]  /*26c0*/  @!P4 FMUL R8, R8, 0.5 ;  /* 0x3f0000000808c820 */ /* 0x000fe20000400000 */
[--C-:B------:R-:W-:Y:S01]  /*26d0*/  FFMA R12, R60, UR11, -R2.reuse ;  /* 0x0000000b3c0c7c23 */ /* 0x100fe20008000802 */
[----:B------:R-:W-:Y:S01]  /*26e0*/  ULDC UR11, c[0x0][0x604] ;  /* 0x00018100000b7ab9 */ /* 0x000fe20000000800 */
[----:B----4-:R-:W-:Y:S01]  /*26f0*/  @!P3 FMUL R32, R32, R32 ;  /* 0x000000202020b220 */ /* 0x010fe20000400000 */
[----:B------:R-:W-:Y:S01]  /*2700*/  FFMA R21, R61, UR11, -R2 ;  /* 0x0000000b3d157c23 */ /* 0x000fe20008000802 */
[----:B------:R-:W-:Y:S01]  /*2710*/  FSETP.GEU.AND P3, PT, R10, -126, PT ;  /* 0xc2fc00000a00780b */ /* 0x000fe20003f6e000 */
[----:B------:R-:W-:Y:S01]  /*2720*/  @!P6 FMUL R36, R36, 0.5 ;  /* 0x3f0000002424e820 */ /* 0x000fe20000400000 */
[----:B------:R-:W3:Y:S01]  /*2730*/  MUFU.EX2 R13, R13 ;  /* 0x0000000d000d7308 */ /* 0x000ee20000000800 */
[----:B-1----:R-:W-:Y:S01]  /*2740*/  @!P2 FMUL R11, R11, R11 ;  /* 0x0000000b0b0ba220 */ /* 0x002fe20000400000 */
[----:B------:R-:W-:Y:S01]  /*2750*/  FSETP.GEU.AND P2, PT, R17, -126, PT ;  /* 0xc2fc00001100780b */ /* 0x000fe20003f4e000 */
[----:B------:R-:W-:-:S02]  /*2760*/  ULDC UR11, c[0x0][0x604] ;  /* 0x00018100000b7ab9 */ /* 0x000fc40000000800 */
[--C-:B------:R-:W-:Y:S01]  /*2770*/  FFMA R44, R64, UR11, -R2.reuse ;  /* 0x0000000b402c7c23 */ /* 0x100fe20008000802 */
[----:B------:R-:W-:Y:S02]  /*2780*/  ULDC UR11, c[0x0][0x604] ;  /* 0x00018100000b7ab9 */ /* 0x000fe40000000800 */
[----:B------:R-:W1:Y:S01]  /*2790*/  MUFU.EX2 R8, R8 ;  /* 0x0000000800087308 */ /* 0x000e620000000800 */
[----:B--2---:R-:W-:Y:S01]  /*27a0*/  @!P5 FMUL R15, R15, R15 ;  /* 0x0000000f0f0fd220 */ /* 0x004fe20000400000 */
[----:B------:R-:W-:Y:S01]  /*27b0*/  FSETP.GEU.AND P5, PT, R21, -126, PT ;  /* 0xc2fc00001500780b */ /* 0x000fe20003fae000 */
[--C-:B------:R-:W-:Y:S01]  /*27c0*/  FFMA R23, R65, UR11, -R2.reuse ;  /* 0x0000000b41177c23 */ /* 0x100fe20008000802 */
[----:B------:R-:W-:Y:S01]  /*27d0*/  ULDC UR11, c[0x0][0x604] ;  /* 0x00018100000b7ab9 */ /* 0x000fe20000000800 */
[----:B------:R-:W-:Y:S01]  /*27e0*/  @!P3 FMUL R10, R10, 0.5 ;  /* 0x3f0000000a0ab820 */ /* 0x000fe20000400000 */
[----:B------:R-:W-:Y:S01]  /*27f0*/  FFMA R14, R68, UR11, -R2 ;  /* 0x0000000b440e7c23 */ /* 0x000fe20008000802 */
[----:B------:R-:W-:Y:S01]  /*2800*/  @!P2 FMUL R17, R17, 0.5 ;  /* 0x3f0000001111a820 */ /* 0x000fe20000400000 */
[----:B------:R-:W2:Y:S01]  /*2810*/  MUFU.EX2 R36, R36 ;  /* 0x0000002400247308 */ /* 0x000ea20000000800 */
[----:B---3--:R-:W-:Y:S01]  /*2820*/  @!P1 FMUL R13, R13, R13 ;  /* 0x0000000d0d0d9220 */ /* 0x008fe20000400000 */
[----:B------:R-:W-:Y:S01]  /*2830*/  FSETP.GEU.AND P1, PT, R19, -126, PT ;  /* 0xc2fc00001300780b */ /* 0x000fe20003f2e000 */
[----:B------:R-:W-:-:S02]  /*2840*/  ULDC UR11, c[0x0][0x604] ;  /* 0x00018100000b7ab9 */ /* 0x000fc40000000800 */
[--C-:B------:R-:W-:Y:S01]  /*2850*/  FFMA R25, R69, UR11, -R2.reuse ;  /* 0x0000000b45197c23 */ /* 0x100fe20008000802 */
[----:B------:R-:W-:Y:S01]  /*2860*/  ULDC UR11, c[0x0][0x604] ;  /* 0x00018100000b7ab9 */ /* 0x000fe20000000800 */
[----:B------:R-:W-:Y:S01]  /*2870*/  @!P5 FMUL R21, R21, 0.5 ;  /* 0x3f0000001515d820 */ /* 0x000fe20000400000 */
[----:B------:R-:W3:Y:S01]  /*2880*/  MUFU.EX2 R17, R17 ;  /* 0x0000001100117308 */ /* 0x000ee20000000800 */
[----:B-1----:R-:W-:Y:S01]  /*2890*/  @!P4 FMUL R8, R8, R8 ;  /* 0x000000080808c220 */ /* 0x002fe20000400000 */
[----:B------:R-:W-:Y:S01]  /*28a0*/  FSETP.GEU.AND P4, PT, R40, -126, PT ;  /* 0xc2fc00002800780b */ /* 0x000fe20003f8e000 */
[--C-:B------:R-:W-:Y:S01]  /*28b0*/  FFMA R48, R72, UR11, -R2.reuse ;  /* 0x0000000b48307c23 */ /* 0x100fe20008000802 */
[----:B------:R-:W-:Y:S02]  /*28c0*/  ULDC UR11, c[0x0][0x604] ;  /* 0x00018100000b7ab9 */ /* 0x000fe40000000800 */
[----:B------:R-:W-:Y:S01]  /*28d0*/  FFMA R29, R73, UR11, -R2 ;  /* 0x0000000b491d7c23 */ /* 0x000fe20008000802 */
[----:B------:R-:W-:Y:S01]  /*28e0*/  @!P1 FMUL R19, R19, 0.5 ;  /* 0x3f00000013139820 */ /* 0x000fe20000400000 */
[----:B------:R-:W1:Y:S01]  /*28f0*/  MUFU.EX2 R21, R21 ;  /* 0x0000001500157308 */ /* 0x000e620000000800 */
[----:B--2---:R-:W-:Y:S01]  /*2900*/  @!P6 FMUL R36, R36, R36 ;  /* 0x000000242424e220 */ /* 0x004fe20000400000 */
[----:B------:R-:W-:Y:S01]  /*2910*/  FSETP.GEU.AND P6, PT, R12, -126, PT ;  /* 0xc2fc00000c00780b */ /* 0x000fe20003fce000 */
[----:B------:R-:W-:-:S02]  /*2920*/  ULDC UR11, c[0x0][0x604] ;  /* 0x00018100000b7ab9 */ /* 0x000fc40000000800 */
[--C-:B------:R-:W-:Y:S01]  /*2930*/  FFMA R16, R76, UR11, -R2.reuse ;  /* 0x0000000b4c107c23 */ /* 0x100fe20008000802 */
[----:B------:R-:W-:Y:S01]  /*2940*/  ULDC UR11, c[0x0][0x604] ;  /* 0x00018100000b7ab9 */ /* 0x000fe20000000800 */
[----:B------:R-:W-:Y:S01]  /*2950*/  @!P4 FMUL R40, R40, 0.5 ;  /* 0x3f0000002828c820 */ /* 0x000fe20000400000 */
[----:B------:R-:W2:Y:S01]  /*2960*/  MUFU.EX2 R19, R19 ;  /* 0x0000001300137308 */ /* 0x000ea20000000800 */
[----:B---3--:R-:W-:Y:S01]  /*2970*/  @!P2 FMUL R17, R17, R17 ;  /* 0x000000111111a220 */ /* 0x008fe20000400000 */
[----:B------:R-:W-:Y:S01]  /*2980*/  FSETP.GEU.AND P2, PT, R23, -126, PT ;  /* 0xc2fc00001700780b */ /* 0x000fe20003f4e000 */
[--C-:B------:R-:W-:Y:S01]  /*2990*/  FFMA R33, R77, UR11, -R2.reuse ;  /* 0x0000000b4d217c23 */ /* 0x100fe20008000802 */
[----:B------:R-:W-:Y:S02]  /*29a0*/  ULDC UR11, c[0x0][0x604] ;  /* 0x00018100000b7ab9 */ /* 0x000fe40000000800 */
[----:B------:R-:W-:Y:S01]  /*29b0*/  FFMA R52, R80, UR11, -R2 ;  /* 0x0000000b50347c23 */ /* 0x000fe20008000802 */
[----:B------:R-:W-:Y:S01]  /*29c0*/  @!P6 FMUL R12, R12, 0.5 ;  /* 0x3f0000000c0ce820 */ /* 0x000fe20000400000 */
[----:B------:R-:W3:Y:S01]  /*29d0*/  MUFU.EX2 R10, R10 ;  /* 0x0000000a000a7308 */ /* 0x000ee20000000800 */
[----:B-1----:R-:W-:Y:S01]  /*29e0*/  @!P5 FMUL R21, R21, R21 ;  /* 0x000000151515d220 */ /* 0x002fe20000400000 */
[----:B------:R-:W-:Y:S01]  /*29f0*/  FSETP.GEU.AND P5, PT, R29, -126, PT ;  /* 0xc2fc00001d00780b */ /* 0x000fe20003fae000 */
[----:B------:R-:W-:-:S02]  /*2a00*/  ULDC UR11, c[0x0][0x604] ;  /* 0x00018100000b7ab9 */ /* 0x000fc40000000800 */
[--C-:B------:R-:W-:Y:S01]  /*2a10*/  FFMA R37, R81, UR11, -R2.reuse ;  /* 0x0000000b51257c23 */ /* 0x100fe20008000802 */
[----:B------:R-:W-:Y:S01]  /*2a20*/  ULDC UR11, c[0x0][0x604] ;  /* 0x00018100000b7ab9 */ /* 0x000fe20000000800 */
[----:B------:R-:W-:Y:S01]  /*2a30*/  @!P2 FMUL R23, R23, 0.5 ;  /* 0x3f0000001717a820 */ /* 0x000fe20000400000 */
[----:B------:R-:W1:Y:S01]  /*2a40*/  MUFU.EX2 R40, R40 ;  /* 0x0000002800287308 */ /* 0x000e620000000800 */
[----:B--2---:R-:W-:Y:S01]  /*2a50*/  @!P1 FMUL R19, R19, R19 ;  /* 0x0000001313139220 */ /* 0x004fe20000400000 */
[----:B------:R-:W-:Y:S01]  /*2a60*/  FSETP.GEU.AND P1, PT, R25, -126, PT ;  /* 0xc2fc00001900780b */ /* 0x000fe20003f2e000 */
[--C-:B------:R-:W-:Y:S01]  /*2a70*/  FFMA R18, R84, UR11, -R2.reuse ;  /* 0x0000000b54127c23 */ /* 0x100fe20008000802 */
[----:B------:R-:W-:Y:S02]  /*2a80*/  ULDC UR11, c[0x0][0x604] ;  /* 0x00018100000b7ab9 */ /* 0x000fe40000000800 */
        /* <DEDUP_REMOVED lines=152> */
[----:B------:R-:W-:Y:S01]  /*3410*/  FFMA R108, R149, UR11, -R2 ;  /* 0x0000000b956c7c23 */ /* 0x000fe20008000802 */
[----:B------:R-:W-:Y:S02]  /*3420*/  ULDC UR11, c[0x0][0x604] ;  /* 0x00018100000b7ab9 */ /* 0x000fe40000000800 */
[----:B------:R-:W-:Y:S01]  /*3430*/  FMUL R2, R152, UR11 ;  /* 0x0000000b98027c20 */ /* 0x000fe20008400000 */
[----:B------:R-:W-:Y:S01]  /*3440*/  @!P6 FMUL R65, R65, 0.5 ;  /* 0x3f0000004141e820 */ /* 0x000fe20000400000 */
[----:B------:R-:W3:Y:S01]  /*3450*/  MUFU.EX2 R57, R57 ;  /* 0x0000003900397308 */ /* 0x000ee20000000800 */
[----:B-1----:R-:W-:Y:S01]  /*3460*/  @!P2 FMUL R22, R22, R22 ;  /* 0x000000161616a220 */ /* 0x002fe20000400000 */
[----:B------:R-:W-:Y:S01]  /*3470*/  FSETP.GEU.AND P2, PT, R72, -126, PT ;  /* 0xc2fc00004800780b */ /* 0x000fe20003f4e000 */
[----:B------:R-:W-:Y:S01]  /*3480*/  ULDC UR11, c[0x0][0x604] ;  /* 0x00018100000b7ab9 */ /* 0x000fe20000000800 */
[--C-:B------:R-:W-:Y:S01]  /*3490*/  FFMA R26, R26, UR14, -R2.reuse ;  /* 0x0000000e1a1a7c23 */ /* 0x100fe20008000802 */
[--C-:B------:R-:W-:Y:S01]  /*34a0*/  FFMA R112, R27, UR11, -R2.reuse ;  /* 0x0000000b1b707c23 */ /* 0x100fe20008000802 */
[----:B------:R-:W-:Y:S01]  /*34b0*/  ULDC UR11, c[0x0][0x604] ;  /* 0x00018100000b7ab9 */ /* 0x000fe20000000800 */
[----:B------:R-:W-:Y:S01]  /*34c0*/  @!P5 FMUL R80, R80, 0.5 ;  /* 0x3f0000005050d820 */ /* 0x000fe20000400000 */
[----:B------:R-:W1:Y:S01]  /*34d0*/  MUFU.EX2 R61, R61 ;  /* 0x0000003d003d7308 */ /* 0x000e620000000800 */
[----:B--2---:R-:W-:Y:S01]  /*34e0*/  @!P1 FMUL R64, R64, R64 ;  /* 0x0000004040409220 */ /* 0x004fe20000400000 */
[----:B------:R-:W-:Y:S01]  /*34f0*/  FSETP.GEU.AND P1, PT, R76, -126, PT ;  /* 0xc2fc00004c00780b */ /* 0x000fe20003f2e000 */
[--C-:B------:R-:W-:Y:S01]  /*3500*/  FFMA R30, R30, UR11, -R2.reuse ;  /* 0x0000000b1e1e7c23 */ /* 0x100fe20008000802 */
[----:B------:R-:W-:Y:S01]  /*3510*/  ULDC UR11, c[0x0][0x604] ;  /* 0x00018100000b7ab9 */ /* 0x000fe20000000800 */
[----:B------:R-:W-:Y:S01]  /*3520*/  ULDC UR14, c[0x0][0x604] ;  /* 0x00018100000e7ab9 */ /* 0x000fe20000000800 */
[--C-:B------:R-:W-:Y:S01]  /*3530*/  FFMA R116, R31, UR11, -R2.reuse ;  /* 0x0000000b1f747c23 */ /* 0x100fe20008000802 */
[----:B------:R-:W-:Y:S01]  /*3540*/  @!P2 FMUL R72, R72, 0.5 ;  /* 0x3f0000004848a820 */ /* 0x000fe20000400000 */
[----:B------:R-:W2:Y:S01]  /*3550*/  MUFU.EX2 R65, R65 ;  /* 0x0000004100417308 */ /* 0x000ea20000000800 */
[----:B---3--:R-:W-:Y:S01]  /*3560*/  @!P3 FMUL R57, R57, R57 ;  /* 0x000000393939b220 */ /* 0x008fe20000400000 */
[----:B------:R-:W-:Y:S01]  /*3570*/  FSETP.GEU.AND P3, PT, R69, -126, PT ;  /* 0xc2fc00004500780b */ /* 0x000fe20003f6e000 */
[----:B------:R-:W-:Y:S01]  /*3580*/  ULDC UR11, c[0x0][0x604] ;  /* 0x00018100000b7ab9 */ /* 0x000fe20000000800 */
[--C-:B------:R-:W-:Y:S01]  /*3590*/  FFMA R130, R130, UR14, -R2.reuse ;  /* 0x0000000e82827c23 */ /* 0x100fe20008000802 */
[--C-:B------:R-:W-:Y:S01]  /*35a0*/  FFMA R34, R34, UR11, -R2.reuse ;  /* 0x0000000b22227c23 */ /* 0x100fe20008000802 */
[----:B------:R-:W-:Y:S01]  /*35b0*/  ULDC UR11, c[0x0][0x604] ;  /* 0x00018100000b7ab9 */ /* 0x000fe20000000800 */
[----:B------:R-:W-:Y:S01]  /*35c0*/  @!P1 FMUL R76, R76, 0.5 ;  /* 0x3f0000004c4c9820 */ /* 0x000fe20000400000 */
[----:B------:R-:W3:Y:S01]  /*35d0*/  MUFU.EX2 R80, R80 ;  /* 0x0000005000507308 */ /* 0x000ee20000000800 */
[----:B-1----:R-:W-:Y:S01]  /*35e0*/  @!P4 FMUL R61, R61, R61 ;  /* 0x0000003d3d3dc220 */ /* 0x002fe20000400000 */
[----:B------:R-:W-:Y:S01]  /*35f0*/  FSETP.GEU.AND P4, PT, R73, -126, PT ;  /* 0xc2fc00004900780b */ /* 0x000fe20003f8e000 */
[--C-:B------:R-:W-:Y:S01]  /*3600*/  FFMA R120, R35, UR11, -R2.reuse ;  /* 0x0000000b23787c23 */ /* 0x100fe20008000802 */
[----:B------:R-:W-:Y:S01]  /*3610*/  ULDC UR11, c[0x0][0x604] ;  /* 0x00018100000b7ab9 */ /* 0x000fe20000000800 */
[----:B------:R-:W-:Y:S01]  /*3620*/  ULDC UR14, c[0x0][0x604] ;  /* 0x00018100000e7ab9 */ /* 0x000fe20000000800 */
[--C-:B------:R-:W-:Y:S01]  /*3630*/  FFMA R38, R38, UR11, -R2.reuse ;  /* 0x0000000b26267c23 */ /* 0x100fe20008000802 */
[----:B------:R-:W-:Y:S01]  /*3640*/  @!P3 FMUL R69, R69, 0.5 ;  /* 0x3f0000004545b820 */ /* 0x000fe20000400000 */
[----:B------:R-:W1:Y:S01]  /*3650*/  MUFU.EX2 R72, R72 ;  /* 0x0000004800487308 */ /* 0x000e620000000800 */
[----:B--2---:R-:W-:Y:S01]  /*3660*/  @!P6 FMUL R65, R65, R65 ;  /* 0x000000414141e220 */ /* 0x004fe20000400000 */
[----:B------:R-:W-:Y:S01]  /*3670*/  FSETP.GEU.AND P6, PT, R77, -126, PT ;  /* 0xc2fc00004d00780b */ /* 0x000fe20003fce000 */
[----:B------:R-:W-:Y:S01]  /*3680*/  ULDC UR11, c[0x0][0x604] ;  /* 0x00018100000b7ab9 */ /* 0x000fe20000000800 */
[--C-:B------:R-:W-:Y:S01]  /*3690*/  FFMA R121, R131, UR15, -R2.reuse ;  /* 0x0000000f83797c23 */ /* 0x100fe20008000802 */
[--C-:B------:R-:W-:Y:S01]  /*36a0*/  FFMA R124, R39, UR11, -R2.reuse ;  /* 0x0000000b277c7c23 */ /* 0x100fe20008000802 */
[----:B------:R-:W-:Y:S01]  /*36b0*/  ULDC UR11, c[0x0][0x604] ;  /* 0x00018100000b7ab9 */ /* 0x000fe20000000800 */
[----:B------:R-:W-:Y:S01]  /*36c0*/  @!P4 FMUL R73, R73, 0.5 ;  /* 0x3f0000004949c820 */ /* 0x000fe20000400000 */
[----:B------:R-:W2:Y:S01]  /*36d0*/  MUFU.EX2 R76, R76 ;  /* 0x0000004c004c7308 */ /* 0x000ea20000000800 */
[----:B---3--:R-:W-:Y:S01]  /*36e0*/  @!P5 FMUL R80, R80, R80 ;  /* 0x000000505050d220 */ /* 0x008fe20000400000 */
[----:B------:R-:W-:Y:S01]  /*36f0*/  FSETP.GEU.AND P5, PT, R92, -126, PT ;  /* 0xc2fc00005c00780b */ /* 0x000fe20003fae000 */
[--C-:B------:R-:W-:Y:S01]  /*3700*/  FFMA R42, R42, UR11, -R2.reuse ;  /* 0x0000000b2a2a7c23 */ /* 0x100fe20008000802 */
[----:B------:R-:W-:Y:S01]  /*3710*/  ULDC UR11, c[0x0][0x604] ;  /* 0x00018100000b7ab9 */ /* 0x000fe20000000800 */
[--C-:B------:R-:W-:Y:S01]  /*3720*/  FFMA R138, R138, UR19, -R2.reuse ;  /* 0x000000138a8a7c23 */ /* 0x100fe20008000802 */
[--C-:B------:R-:W-:Y:S01]  /*3730*/  FFMA R128, R43, UR11, -R2.reuse ;  /* 0x0000000b2b807c23 */ /* 0x100fe20008000802 */
        /* <DEDUP_REMOVED lines=30> */
[--C-:B------:R-:W-:Y:S01]  /*3920*/  FFMA R146, R146, UR15, -R2.reuse ;  /* 0x0000000f92927c23 */ /* 0x100fe20008000802 */
[--C-:B------:R-:W-:Y:S01]  /*3930*/  FFMA R140, R55, UR11, -R2.reuse ;  /* 0x0000000b378c7c23 */ /* 0x100fe20008000802 */
[----:B------:R-:W-:Y:S01]  /*3940*/  @!P3 FMUL R81, R81, 0.5 ;  /* 0x3f0000005151b820 */ /* 0x000fe20000400000 */
[----:B------:R-:W1:Y:S01]  /*3950*/  MUFU.EX2 R84, R84 ;  /* 0x0000005400547308 */ /* 0x000e620000000800 */
[----:B--2---:R-:W-:Y:S01]  /*3960*/  @!P6 FMUL R77, R77, R77 ;  /* 0x0000004d4d4de220 */ /* 0x004fe20000400000 */
[----:B------:R-:W-:Y:S01]  /*3970*/  FSETP.GEU.AND P6, PT, R89, -126, PT ;  /* 0xc2fc00005900780b */ /* 0x000fe20003fce000 */
[----:B------:R-:W-:Y:S01]  /*3980*/  ULDC UR11, c[0x0][0x604] ;  /* 0x00018100000b7ab9 */ /* 0x000fe20000000800 */
[----:B------:R-:W-:Y:S01]  /*3990*/  ULDC UR19, c[0x0][0x604] ;  /* 0x0001810000137ab9 */ /* 0x000fe20000000800 */
        /* <DEDUP_REMOVED lines=8> */
[----:B------:R-:W-:Y:S01]  /*3a20*/  FADD R131, R40, R77 ;  /* 0x0000004d28837221 */ /* 0x000fe20000000000 */
        /* <DEDUP_REMOVED lines=15> */
[--C-:B------:R-:W-:Y:S01]  /*3b20*/  FFMA R150, R150, UR27, -R2.reuse ;  /* 0x0000001b96967c23 */ /* 0x100fe20008000802 */
[--C-:B------:R-:W-:Y:S01]  /*3b30*/  FFMA R152, R67, UR11, -R2.reuse ;  /* 0x0000000b43987c23 */ /* 0x100fe20008000802 */
[----:B------:R-:W-:Y:S01]  /*3b40*/  @!P2 FMUL R96, R96, 0.5 ;  /* 0x3f0000006060a820 */ /* 0x000fe20000400000 */
[----:B------:R-:W2:Y:S01]  /*3b50*/  MUFU.EX2 R89, R89 ;  /* 0x0000005900597308 */ /* 0x000ea20000000800 */
[----:B---3--:R-:W-:Y:S01]  /*3b60*/  @!P3 FMUL R81, R81, R81 ;  /* 0x000000515151b220 */ /* 0x008fe20000400000 */
[----:B------:R-:W-:Y:S01]  /*3b70*/  FSETP.GEU.AND P3, PT, R93, -126, PT ;  /* 0xc2fc00005d00780b */ /* 0x000fe20003f6e000 */
[----:B------:R-:W-:Y:S01]  /*3b80*/  ULDC UR11, c[0x0][0x604] ;  /* 0x00018100000b7ab9 */ /* 0x000fe20000000800 */
[----:B------:R-:W-:Y:S01]  /*3b90*/  F2FP.BF16.F32.PACK_AB R40, R19, R40 ;  /* 0x000000281328723e */ /* 0x000fe200000010ff */
[--C-:B------:R-:W-:Y:S01]  /*3ba0*/  FFMA R70, R70, UR11, -R2.reuse ;  /* 0x0000000b46467c23 */ /* 0x100fe20008000802 */
[----:B------:R-:W-:Y:S01]  /*3bb0*/  ULDC UR11, c[0x0][0x604] ;  /* 0x00018100000b7ab9 */ /* 0x000fe20000000800 */
[----:B------:R-:W-:Y:S01]  /*3bc0*/  @!P1 FMUL R100, R100, 0.5 ;  /* 0x3f00000064649820 */ /* 0x000fe20000400000 */
[----:B------:R-:W3:Y:S01]  /*3bd0*/  MUFU.EX2 R104, R104 ;  /* 0x0000006800687308 */ /* 0x000ee20000000800 */
[----:B-1----:R-:W-:Y:S01]  /*3be0*/  @!P4 FMUL R85, R85, R85 ;  /* 0x000000555555c220 */ /* 0x002fe20000400000 */
[----:B------:R-:W-:Y:S01]  /*3bf0*/  FSETP.GEU.AND P4, PT, R97, -126, PT ;  /* 0xc2fc00006100780b */ /* 0x000fe20003f8e000 */
[----:B------:R-:W-:Y:S01]  /*3c00*/  FFMA R154, R71, UR11, -R2 ;  /* 0x0000000b479a7c23 */ /* 0x000fe20008000802 */
[----:B------:R-:W-:-:S02]  /*3c10*/  ULDC UR11, c[0x0][0x604] ;  /* 0x00018100000b7ab9 */ /* 0x000fc40000000800 */
[--C-:B------:R-:W-:Y:S01]  /*3c20*/  FFMA R74, R74, UR11, -R2.reuse ;  /* 0x0000000b4a4a7c23 */ /* 0x100fe20008000802 */
[----:B------:R-:W-:Y:S01]  /*3c30*/  @!P3 FMUL R93, R93, 0.5 ;  /* 0x3f0000005d5db820 */ /* 0x000fe20000400000 */
[----:B------:R-:W1:Y:S01]  /*3c40*/  MUFU.EX2 R96, R96 ;  /* 0x0000006000607308 */ /* 0x000e620000000800 */
[----:B--2---:R-:W-:Y:S01]  /*3c50*/  @!P6 FMUL R89, R89, R89 ;  /* 0x000000595959e220 */ /* 0x004fe20000400000 */
[----:B------:R-:W-:Y:S01]  /*3c60*/  FSETP.GEU.AND P6, PT, R101, -126, PT ;  /* 0xc2fc00006500780b */ /* 0x000fe20003fce000 */
[----:B------:R-:W-:Y:S02]  /*3c70*/  ULDC UR11, c[0x0][0x604] ;  /* 0x00018100000b7ab9 */ /* 0x000fe40000000800 */
[--C-:B------:R-:W-:Y:S01]  /*3c80*/  FFMA R156, R75, UR11, -R2.reuse ;  /* 0x0000000b4b9c7c23 */ /* 0x100fe20008000802 */
[----:B------:R-:W-:Y:S01]  /*3c90*/  ULDC UR11, c[0x0][0x604] ;  /* 0x00018100000b7ab9 */ /* 0x000fe20000000800 */
[----:B------:R-:W-:Y:S01]  /*3ca0*/  @!P4 FMUL R97, R97, 0.5 ;  /* 0x3f0000006161c820 */ /* 0x000fe20000400000 */
[----:B------:R-:W2:Y:S01]  /*3cb0*/  MUFU.EX2 R100, R100 ;  /* 0x0000006400647308 */ /* 0x000ea20000000800 */
[----:B---3--:R-:W-:Y:S01]  /*3cc0*/  @!P5 FMUL R104, R104, R104 ;  /* 0x000000686868d220 */ /* 0x008fe20000400000 */
[----:B------:R-:W-:Y:S01]  /*3cd0*/  FSETP.GEU.AND P5, PT, R116, -126, PT ;  /* 0xc2fc00007400780b */ /* 0x000fe20003fae000 */
[----:B------:R-:W-:Y:S01]  /*3ce0*/  FFMA R78, R78, UR11, -R2 ;  /* 0x0000000b4e4e7c23 */ /* 0x000fe20008000802 */
[----:B------:R-:W-:-:S02]  /*3cf0*/  ULDC UR11, c[0x0][0x604] ;  /* 0x00018100000b7ab9 */ /* 0x000fc40000000800 */
[--C-:B------:R-:W-:Y:S01]  /*3d00*/  FFMA R158, R79, UR11, -R2.reuse ;  /* 0x0000000b4f9e7c23 */ /* 0x100fe20008000802 */
[----:B------:R-:W-:Y:S01]  /*3d10*/  @!P6 FMUL R101, R101, 0.5 ;  /* 0x3f0000006565e820 */ /* 0x000fe20000400000 */
[----:B------:R-:W3:Y:S01]  /*3d20*/  MUFU.EX2 R93, R93 ;  /* 0x0000005d005d7308 */ /* 0x000ee20000000800 */
[----:B-1----:R-:W-:Y:S01]  /*3d30*/  @!P2 FMUL R96, R96, R96 ;  /* 0x000000606060a220 */ /* 0x002fe20000400000 */
[----:B------:R-:W-:Y:S01]  /*3d40*/  FSETP.GEU.AND P2, PT, R108, -126, PT ;  /* 0xc2fc00006c00780b */ /* 0x000fe20003f4e000 */
[----:B------:R-:W-:Y:S02]  /*3d50*/  ULDC UR11, c[0x0][0x604] ;  /* 0x00018100000b7ab9 */ /* 0x000fe40000000800 */
[--C-:B------:R-:W-:Y:S01]  /*3d60*/  FFMA R82, R82, UR11, -R2.reuse ;  /* 0x0000000b52527c23 */ /* 0x100fe20008000802 */
[----:B------:R-:W-:Y:S01]  /*3d70*/  ULDC UR11, c[0x0][0x604] ;  /* 0x00018100000b7ab9 */ /* 0x000fe20000000800 */
[----:B------:R-:W-:Y:S01]  /*3d80*/  @!P5 FMUL R116, R116, 0.5 ;  /* 0x3f0000007474d820 */ /* 0x000fe20000400000 */
[----:B------:R-:W1:Y:S01]  /*3d90*/  MUFU.EX2 R97, R97 ;  /* 0x0000006100617308 */ /* 0x000e620000000800 */
[----:B--2---:R-:W-:Y:S01]  /*3da0*/  @!P1 FMUL R100, R100, R100 ;  /* 0x0000006464649220 */ /* 0x004fe20000400000 */
[----:B------:R-:W-:Y:S01]  /*3db0*/  FSETP.GEU.AND P1, PT, R112, -126, PT ;  /* 0xc2fc00007000780b */ /* 0x000fe20003f2e000 */
[----:B------:R-:W-:Y:S01]  /*3dc0*/  FFMA R160, R83, UR11, -R2 ;  /* 0x0000000b53a07c23 */ /* 0x000fe20008000802 */
[----:B------:R-:W-:-:S02]  /*3dd0*/  ULDC UR11, c[0x0][0x604] ;  /* 0x00018100000b7ab9 */ /* 0x000fc40000000800 */
[--C-:B------:R-:W-:Y:S01]  /*3de0*/  FFMA R86, R86, UR11, -R2.reuse ;  /* 0x0000000b56567c23 */ /* 0x100fe20008000802 */
[----:B------:R-:W-:Y:S01]  /*3df0*/  @!P2 FMUL R108, R108, 0.5 ;  /* 0x3f0000006c6ca820 */ /* 0x000fe20000400000 */
[----:B------:R-:W2:Y:S01]  /*3e00*/  MUFU.EX2 R101, R101 ;  /* 0x0000006500657308 */ /* 0x000ea20000000800 */
[----:B---3--:R-:W-:Y:S01]  /*3e10*/  @!P3 FMUL R93, R93, R93 ;  /* 0x0000005d5d5db220 */ /* 0x008fe20000400000 */
[----:B------:R-:W-:Y:S01]  /*3e20*/  FSETP.GEU.AND P3, PT, R105, -126, PT ;  /* 0xc2fc00006900780b */ /* 0x000fe20003f6e000 */
[----:B------:R-:W-:Y:S02]  /*3e30*/  ULDC UR11, c[0x0][0x604] ;  /* 0x00018100000b7ab9 */ /* 0x000fe40000000800 */
[----:B------:R-:W-:Y:S01]  /*3e40*/  FFMA R87, R87, UR11, -R2 ;  /* 0x0000000b57577c23 */ /* 0x000fe20008000802 */
[----:B------:R-:W-:Y:S01]  /*3e50*/  ULDC UR11, c[0x0][0x604] ;  /* 0x00018100000b7ab9 */ /* 0x000fe20000000800 */
[----:B------:R-:W-:Y:S01]  /*3e60*/  @!P1 FMUL R112, R112, 0.5 ;  /* 0x3f00000070709820 */ /* 0x000fe20000400000 */
[----:B------:R-:W3:Y:S01]  /*3e70*/  MUFU.EX2 R116, R116 ;  /* 0x0000007400747308 */ /* 0x000ee20000000800 */
[----:B-1----:R-:W-:Y:S01]  /*3e80*/  @!P4 FMUL R97, R97, R97 ;  /* 0x000000616161c220 */ /* 0x002fe20000400000 */
[----:B------:R-:W-:Y:S01]  /*3e90*/  FSETP.GEU.AND P4, PT, R26, -126, PT ;  /* 0xc2fc00001a00780b */ /* 0x000fe20003f8e000 */
[----:B------:R-:W-:Y:S01]  /*3ea0*/  FADD R133, R48, R93 ;  /* 0x0000005d30857221 */ /* 0x000fe20000000000 */
[----:B------:R-:W-:Y:S01]  /*3eb0*/  F2FP.BF16.F32.PACK_AB R48, R29, R48 ;  /* 0x000000301d30723e */ /* 0x000fe200000010ff */
[----:B------:R-:W-:-:S02]  /*3ec0*/  FADD R135, R16, R97 ;  /* 0x0000006110877221 */ /* 0x000fc40000000000 */
[----:B------:R-:W-:Y:S01]  /*3ed0*/  @!P3 FMUL R105, R105, 0.5 ;  /* 0x3f0000006969b820 */ /* 0x000fe20000400000 */
        /* <DEDUP_REMOVED lines=8> */
[----:B------:R-:W3:Y:S01]  /*3f60*/  MUFU.EX2 R105, R105 ;  /* 0x0000006900697308 */ /* 0x000ee20000000800 */
[----:B-1----:R-:W-:Y:S01]  /*3f70*/  @!P2 FMUL R108, R108, R108 ;  /* 0x0000006c6c6ca220 */ /* 0x002fe20000400000 */
[----:B------:R-:W-:-:S05]  /*3f80*/  FSETP.GEU.AND P2, PT, R120, -126, PT ;  /* 0xc2fc00007800780b */ /* 0x000fca0003f4e000 */
[----:B------:R-:W-:Y:S01]  /*3f90*/  @!P5 FMUL R128, R128, 0.5 ;  /* 0x3f0000008080d820 */ /* 0x000fe20000400000 */
[----:B------:R1:W4:Y:S01]  /*3fa0*/  MUFU.EX2 R27, R26 ;  /* 0x0000001a001b7308 */ /* 0x0003220000000800 */
[----:B--2---:R-:W-:Y:S01]  /*3fb0*/  @!P1 FMUL R112, R112, R112 ;  /* 0x0000007070709220 */ /* 0x004fe20000400000 */
[----:B------:R-:W-:-:S05]  /*3fc0*/  FSETP.GEU.AND P1, PT, R124, -126, PT ;  /* 0xc2fc00007c00780b */ /* 0x000fca0003f2e000 */
[----:B------:R-:W-:Y:S01]  /*3fd0*/  @!P2 FMUL R120, R120, 0.5 ;  /* 0x3f0000007878a820 */ /* 0x000fe20000400000 */
[----:B------:R2:W5:Y:S01]  /*3fe0*/  MUFU.EX2 R31, R30 ;  /* 0x0000001e001f7308 */ /* 0x0005620000000800 */
[----:B---3--:R-:W-:Y:S01]  /*3ff0*/  @!P3 FMUL R105, R105, R105 ;  /* 0x000000696969b220 */ /* 0x008fe20000400000 */
[----:B------:R-:W-:Y:S01]  /*4000*/  FSETP.GEU.AND P3, PT, R34, -126, PT ;  /* 0xc2fc00002200780b */ /* 0x000fe20003f6e000 */
[--C-:B-1----:R-:W-:Y:S01]  /*4010*/  FFMA R26, R90, UR11, -R2.reuse ;  /* 0x0000000b5a1a7c23 */ /* 0x102fe20008000802 */
[----:B------:R-:W-:Y:S02]  /*4020*/  ULDC UR11, c[0x0][0x604] ;  /* 0x00018100000b7ab9 */ /* 0x000fe40000000800 */
[----:B------:R-:W-:Y:S01]  /*4030*/  FFMA R91, R91, UR11, -R2 ;  /* 0x0000000b5b5b7c23 */ /* 0x000fe20008000802 */
[----:B------:R-:W-:Y:S01]  /*4040*/  @!P1 FMUL R124, R124, 0.5 ;  /* 0x3f0000007c7c9820 */ /* 0x000fe20000400000 */
[----:B------:R-:W1:Y:S01]  /*4050*/  MUFU.EX2 R128, R128 ;  /* 0x0000008000807308 */ /* 0x000e620000000800 */
[----:B----4-:R-:W-:Y:S01]  /*4060*/  @!P4 FMUL R27, R27, R27 ;  /* 0x0000001b1b1bc220 */ /* 0x010fe20000400000 */
[----:B------:R-:W-:Y:S01]  /*4070*/  FSETP.GEU.AND P4, PT, R38, -126, PT ;  /* 0xc2fc00002600780b */ /* 0x000fe20003f8e000 */
[----:B------:R-:W-:-:S02]  /*4080*/  ULDC UR11, c[0x0][0x604] ;  /* 0x00018100000b7ab9 */ /* 0x000fc40000000800 */
[--C-:B--2---:R-:W-:Y:S01]  /*4090*/  FFMA R30, R94, UR11, -R2.reuse ;  /* 0x0000000b5e1e7c23 */ /* 0x104fe20008000802 */
[----:B------:R-:W-:Y:S01]  /*40a0*/  ULDC UR11, c[0x0][0x604] ;  /* 0x00018100000b7ab9 */ /* 0x000fe20000000800 */
[----:B------:R-:W-:Y:S01]  /*40b0*/  @!P3 FMUL R34, R34, 0.5 ;  /* 0x3f0000002222b820 */ /* 0x000fe20000400000 */
[----:B------:R-:W2:Y:S01]  /*40c0*/  MUFU.EX2 R120, R120 ;  /* 0x0000007800787308 */ /* 0x000ea20000000800 */
[----:B-----5:R-:W-:Y:S01]  /*40d0*/  @!P6 FMUL R31, R31, R31 ;  /* 0x0000001f1f1fe220 */ /* 0x020fe20000400000 */
[----:B------:R-:W-:Y:S01]  /*40e0*/  FSETP.GEU.AND P6, PT, R42, -126, PT ;  /* 0xc2fc00002a00780b */ /* 0x000fe20003fce000 */
[----:B------:R-:W-:Y:S01]  /*40f0*/  FFMA R95, R95, UR11, -R2 ;  /* 0x0000000b5f5f7c23 */ /* 0x000fe20008000802 */
[----:B------:R-:W-:-:S03]  /*4100*/  ULDC UR11, c[0x0][0x604] ;  /* 0x00018100000b7ab9 */ /* 0x000fc60000000800 */
        /* <DEDUP_REMOVED lines=10> */
[----:B------:R-:W-:Y:S01]  /*41b0*/  FFMA R99, R99, UR11, -R2 ;  /* 0x0000000b63637c23 */ /* 0x000fe20008000802 */
[----:B------:R-:W-:Y:S01]  /*41c0*/  @!P5 FMUL R140, R140, 0.5 ;  /* 0x3f0000008c8cd820 */ /* 0x000fe20000400000 */
[----:B------:R2:W3:Y:S01]  /*41d0*/  MUFU.EX2 R39, R38 ;  /* 0x0000002600277308 */ /* 0x0004e20000000800 */
[----:B----4-:R-:W-:Y:S01]  /*41e0*/  @!P3 FMUL R35, R35, R35 ;  /* 0x000000232323b220 */ /* 0x010fe20000400000 */
[----:B------:R-:W-:Y:S01]  /*41f0*/  FSETP.GEU.AND P3, PT, R46, -126, PT ;  /* 0xc2fc00002e00780b */ /* 0x000fe20003f6e000 */
[----:B------:R-:W-:-:S04]  /*4200*/  ULDC UR11, c[0x0][0x604] ;  /* 0x00018100000b7ab9 */ /* 0x000fc80000000800 */
[----:B------:R-:W-:Y:S01]  /*4210*/  @!P2 FMUL R132, R132, 0.5 ;  /* 0x3f0000008484a820 */ /* 0x000fe20000400000 */
[----:B------:R-:W4:Y:S01]  /*4220*/  MUFU.EX2 R43, R42 ;  /* 0x0000002a002b7308 */ /* 0x000f220000000800 */
[----:B-1----:R-:W-:Y:S01]  /*4230*/  @!P1 FMUL R124, R124, R124 ;  /* 0x0000007c7c7c9220 */ /* 0x002fe20000400000 */
[----:B------:R-:W-:Y:S01]  /*4240*/  FSETP.GEU.AND P1, PT, R136, -126, PT ;  /* 0xc2fc00008800780b */ /* 0x000fe20003f2e000 */
[----:B--2---:R-:W-:-:S04]  /*4250*/  FADD R38, R8, R65 ;  /* 0x0000004108267221 */ /* 0x004fc80000000000 */
[----:B------:R-:W-:Y:S01]  /*4260*/  @!P3 FMUL R46, R46, 0.5 ;  /* 0x3f0000002e2eb820 */ /* 0x000fe20000400000 */
[----:B------:R-:W1:Y:S01]  /*4270*/  MUFU.EX2 R140, R140 ;  /* 0x0000008c008c7308 */ /* 0x000e620000000800 */
[----:B---3--:R-:W-:Y:S01]  /*4280*/  @!P4 FMUL R39, R39, R39 ;  /* 0x000000272727c220 */ /* 0x008fe20000400000 */
[----:B------:R-:W-:Y:S01]  /*4290*/  FSETP.GEU.AND P4, PT, R50, -126, PT ;  /* 0xc2fc00003200780b */ /* 0x000fe20003f8e000 */
[----:B------:R-:W-:Y:S01]  /*42a0*/  FADD R141, R38, R135 ;  /* 0x00000087268d7221 */ /* 0x000fe20000000000 */
[----:B------:R-:W-:Y:S01]  /*42b0*/  FADD R38, R36, R69 ;  /* 0x0000004524267221 */ /* 0x000fe20000000000 */
[----:B------:R-:W-:Y:S01]  /*42c0*/  FADD R135, R52, R101 ;  /* 0x0000006534877221 */ /* 0x000fe20000000000 */
[----:B------:R-:W-:Y:S01]  /*42d0*/  F2FP.BF16.F32.PACK_AB R52, R37, R52 ;  /* 0x000000342534723e */ /* 0x000fe200000010ff */
[----:B------:R-:W-:Y:S01]  /*42e0*/  @!P1 FMUL R136, R136, 0.5 ;  /* 0x3f00000088889820 */ /* 0x000fe20000400000 */
[----:B------:R-:W2:Y:S01]  /*42f0*/  MUFU.EX2 R132, R132 ;  /* 0x0000008400847308 */ /* 0x000ea20000000800 */
[----:B----4-:R-:W-:Y:S01]  /*4300*/  @!P6 FMUL R43, R43, R43 ;  /* 0x0000002b2b2be220 */ /* 0x010fe20000400000 */
[----:B------:R-:W-:Y:S01]  /*4310*/  FSETP.GEU.AND P6, PT, R54, -126, PT ;  /* 0xc2fc00003600780b */ /* 0x000fe20003fce000 */
[----:B------:R-:W-:Y:S01]  /*4320*/  FADD R145, R38, R135 ;  /* 0x0000008726917221 */ /* 0x000fe20000000000 */
[----:B------:R-:W-:Y:S01]  /*4330*/  FADD R38, R17, R76 ;  /* 0x0000004c11267221 */ /* 0x000fe20000000000 */
[----:B------:R-:W-:Y:S01]  /*4340*/  FADD R135, R41, R108 ;  /* 0x0000006c29877221 */ /* 0x000fe20000000000 */
[----:B------:R-:W-:Y:S01]  /*4350*/  F2FP.BF16.F32.PACK_AB R36, R15, R36 ;  /* 0x000000240f24723e */ /* 0x000fe200000010ff */
[----:B------:R-:W-:Y:S01]  /*4360*/  @!P4 FMUL R50, R50, 0.5 ;  /* 0x3f0000003232c820 */ /* 0x000fe20000400000 */
[----:B------:R-:W3:Y:S01]  /*4370*/  MUFU.EX2 R47, R46 ;  /* 0x0000002e002f7308 */ /* 0x000ee20000000800 */
[----:B-1----:R-:W-:Y:S01]  /*4380*/  @!P5 FMUL R140, R140, R140 ;  /* 0x0000008c8c8cd220 */ /* 0x002fe20000400000 */
[----:B------:R-:W-:Y:S01]  /*4390*/  FSETP.GEU.AND P5, PT, R152, -126, PT ;  /* 0xc2fc00009800780b */ /* 0x000fe20003fae000 */
[----:B------:R-:W-:-:S04]  /*43a0*/  FADD R38, R38, R135 ;  /* 0x0000008726267221 */ /* 0x000fc80000000000 */
        /* <DEDUP_REMOVED lines=74> */
[----:B--2---:R-:W-:-:S06]  /*4850*/  @!P5 FMUL R91, R91, R91 ;  /* 0x0000005b5b5bd220 */ /* 0x004fcc0000400000 */
[----:B------:R-:W-:Y:S01]  /*4860*/  @!P3 FMUL R30, R30, 0.5 ;  /* 0x3f0000001e1eb820 */ /* 0x000fe20000400000 */
[----:B------:R2:W4:Y:S01]  /*4870*/  MUFU.EX2 R90, R87 ;  /* 0x00000057005a7308 */ /* 0x0005220000000800 */
[----:B---3--:R-:W-:Y:S01]  /*4880*/  @!P2 FMUL R160, R160, R160 ;  /* 0x000000a0a0a0a220 */ /* 0x008fe20000400000 */
[----:B------:R-:W-:-:S06]  /*4890*/  FSETP.GEU.AND P2, PT, R95, -126, PT ;  /* 0xc2fc00005f00780b */ /* 0x000fcc0003f4e000 */
[----:B------:R3:W5:Y:S01]  /*48a0*/  MUFU.EX2 R94, R26 ;  /* 0x0000001a005e7308 */ /* 0x0007620000000800 */
[----:B-1----:R-:W-:Y:S01]  /*48b0*/  @!P4 FMUL R109, R109, R109 ;  /* 0x0000006d6d6dc220 */ /* 0x002fe20000400000 */
[----:B------:R-:W-:Y:S01]  /*48c0*/  FSETP.GEU.AND P4, PT, R34, -126, PT ;  /* 0xc2fc00002200780b */ /* 0x000fe20003f8e000 */
[----:B--2---:R-:W-:-:S04]  /*48d0*/  FFMA R87, R151, UR19, -R2 ;  /* 0x0000001397577c23 */ /* 0x004fc80008000802 */
[----:B------:R-:W-:Y:S01]  /*48e0*/  @!P2 FMUL R95, R95, 0.5 ;  /* 0x3f0000005f5fa820 */ /* 0x000fe20000400000 */
[----:B------:R1:W2:Y:S01]  /*48f0*/  MUFU.EX2 R98, R30 ;  /* 0x0000001e00627308 */ /* 0x0002a20000000800 */
[--C-:B---3--:R-:W-:Y:S01]  /*4900*/  FFMA R26, R102, UR11, -R2.reuse ;  /* 0x0000000b661a7c23 */ /* 0x108fe20008000802 */
[----:B------:R-:W-:Y:S01]  /*4910*/  ULDC UR11, c[0x0][0x604] ;  /* 0x00018100000b7ab9 */ /* 0x000fe20000000800 */
[----:B----4-:R-:W-:Y:S01]  /*4920*/  @!P1 FMUL R90, R90, R90 ;  /* 0x0000005a5a5a9220 */ /* 0x010fe20000400000 */
[--C-:B------:R-:W-:Y:S01]  /*4930*/  FFMA R103, R103, UR11, -R2.reuse ;  /* 0x0000000b67677c23 */ /* 0x100fe20008000802 */
[----:B------:R-:W-:Y:S01]  /*4940*/  FSETP.GEU.AND P1, PT, R99, -126, PT ;  /* 0xc2fc00006300780b */ /* 0x000fe20003f2e000 */
[----:B------:R-:W-:Y:S01]  /*4950*/  ULDC UR11, c[0x0][0x604] ;  /* 0x00018100000b7ab9 */ /* 0x000fe20000000800 */
[----:B------:R-:W-:Y:S01]  /*4960*/  @!P4 FMUL R34, R34, 0.5 ;  /* 0x3f0000002222c820 */ /* 0x000fe20000400000 */
[----:B------:R-:W3:Y:S01]  /*4970*/  MUFU.EX2 R95, R95 ;  /* 0x0000005f005f7308 */ /* 0x000ee20000000800 */
[----:B------:R-:W-:Y:S01]  /*4980*/  FSETP.GEU.AND P5, PT, R103, -126, PT ;  /* 0xc2fc00006700780b */ /* 0x000fe20003fae000 */
[----:B-----5:R-:W-:Y:S01]  /*4990*/  @!P6 FMUL R94, R94, R94 ;  /* 0x0000005e5e5ee220 */ /* 0x020fe20000400000 */
[----:B------:R-:W-:Y:S01]  /*49a0*/  FSETP.GEU.AND P6, PT, R26, -126, PT ;  /* 0xc2fc00001a00780b */ /* 0x000fe20003fce000 */
[----:B-1----:R-:W-:Y:S01]  /*49b0*/  FFMA R30, R106, UR11, -R2 ;  /* 0x0000000b6a1e7c23 */ /* 0x002fe20008000802 */
[----:B------:R-:W-:-:S02]  /*49c0*/  ULDC UR11, c[0x0][0x604] ;  /* 0x00018100000b7ab9 */ /* 0x000fc40000000800 */
[--C-:B------:R-:W-:Y:S01]  /*49d0*/  FFMA R107, R107, UR11, -R2.reuse ;  /* 0x0000000b6b6b7c23 */ /* 0x100fe20008000802 */
[----:B------:R1:W4:Y:S01]  /*49e0*/  MUFU.EX2 R102, R34 ;  /* 0x0000002200667308 */ /* 0x0003220000000800 */
[----:B------:R-:W-:Y:S01]  /*49f0*/  ULDC UR11, c[0x0][0x604] ;  /* 0x00018100000b7ab9 */ /* 0x000fe20000000800 */
[----:B------:R-:W-:Y:S01]  /*4a00*/  @!P1 FMUL R99, R99, 0.5 ;  /* 0x3f00000063639820 */ /* 0x000fe20000400000 */
[----:B--2---:R-:W-:Y:S01]  /*4a10*/  @!P3 FMUL R98, R98, R98 ;  /* 0x000000626262b220 */ /* 0x004fe20000400000 */
[----:B------:R-:W-:Y:S02]  /*4a20*/  FSETP.GEU.AND P3, PT, R30, -126, PT ;  /* 0xc2fc00001e00780b */ /* 0x000fe40003f6e000 */
[----:B------:R-:W-:Y:S02]  /*4a30*/  @!P5 FMUL R103, R103, 0.5 ;  /* 0x3f0000006767d820 */ /* 0x000fe40000400000 */
[----:B------:R-:W-:Y:S01]  /*4a40*/  @!P6 FMUL R26, R26, 0.5 ;  /* 0x3f0000001a1ae820 */ /* 0x000fe20000400000 */
[--C-:B-1----:R-:W-:Y:S01]  /*4a50*/  FFMA R34, R110, UR11, -R2.reuse ;  /* 0x0000000b6e227c23 */ /* 0x102fe20008000802 */
[----:B------:R-:W-:Y:S01]  /*4a60*/  ULDC UR11, c[0x0][0x604] ;  /* 0x00018100000b7ab9 */ /* 0x000fe20000000800 */
[----:B------:R-:W1:Y:S01]  /*4a70*/  MUFU.EX2 R99, R99 ;  /* 0x0000006300637308 */ /* 0x000e620000000800 */
[----:B------:R-:W-:Y:S01]  /*4a80*/  FFMA R111, R111, UR11, -R2 ;  /* 0x0000000b6f6f7c23 */ /* 0x000fe20008000802 */
[----:B------:R-:W-:Y:S01]  /*4a90*/  ULDC UR11, c[0x0][0x604] ;  /* 0x00018100000b7ab9 */ /* 0x000fe20000000800 */
[----:B---3--:R-:W-:Y:S01]  /*4aa0*/  @!P2 FMUL R95, R95, R95 ;  /* 0x0000005f5f5fa220 */ /* 0x008fe20000400000 */
[----:B------:R-:W-:Y:S01]  /*4ab0*/  FSETP.GEU.AND P2, PT, R107, -126, PT ;  /* 0xc2fc00006b00780b */ /* 0x000fe20003f4e000 */
[----:B----4-:R-:W-:Y:S01]  /*4ac0*/  @!P4 FMUL R102, R102, R102 ;  /* 0x000000666666c220 */ /* 0x010fe20000400000 */
[----:B------:R-:W-:-:S02]  /*4ad0*/  FSETP.GEU.AND P4, PT, R34, -126, PT ;  /* 0xc2fc00002200780b */ /* 0x000fc40003f8e000 */
[----:B------:R-:W2:Y:S01]  /*4ae0*/  MUFU.EX2 R103, R103 ;  /* 0x0000006700677308 */ /* 0x000ea20000000800 */
[----:B------:R-:W-:-:S07]  /*4af0*/  @!P3 FMUL R30, R30, 0.5 ;  /* 0x3f0000001e1eb820 */ /* 0x000fce0000400000 */
[----:B------:R3:W4:Y:S01]  /*4b00*/  MUFU.EX2 R106, R26 ;  /* 0x0000001a006a7308 */ /* 0x0007220000000800 */
[----:B-1----:R-:W-:Y:S01]  /*4b10*/  @!P1 FMUL R99, R99, R99 ;  /* 0x0000006363639220 */ /* 0x002fe20000400000 */
[----:B------:R-:W-:Y:S01]  /*4b20*/  FSETP.GEU.AND P1, PT, R111, -126, PT ;  /* 0xc2fc00006f00780b */ /* 0x000fe20003f2e000 */
[----:B------:R-:W-:Y:S01]  /*4b30*/  @!P2 FMUL R107, R107, 0.5 ;  /* 0x3f0000006b6ba820 */ /* 0x000fe20000400000 */
[----:B------:R-:W-:-:S04]  /*4b40*/  @!P4 FMUL R34, R34, 0.5 ;  /* 0x3f0000002222c820 */ /* 0x000fc80000400000 */
[----:B------:R1:W5:Y:S01]  /*4b50*/  MUFU.EX2 R110, R30 ;  /* 0x0000001e006e7308 */ /* 0x0003620000000800 */
[--C-:B---3--:R-:W-:Y:S01]  /*4b60*/  FFMA R26, R114, UR11, -R2.reuse ;  /* 0x0000000b721a7c23 */ /* 0x108fe20008000802 */
[----:B------:R-:W-:Y:S01]  /*4b70*/  ULDC UR11, c[0x0][0x604] ;  /* 0x00018100000b7ab9 */ /* 0x000fe20000000800 */
[----:B--2---:R-:W-:Y:S01]  /*4b80*/  @!P5 FMUL R103, R103, R103 ;  /* 0x000000676767d220 */ /* 0x004fe20000400000 */
[--C-:B------:R-:W-:Y:S01]  /*4b90*/  FFMA R113, R115, UR11, -R2.reuse ;  /* 0x0000000b73717c23 */ /* 0x100fe20008000802 */
[----:B------:R-:W-:Y:S02]  /*4ba0*/  ULDC UR11, c[0x0][0x604] ;  /* 0x00018100000b7ab9 */ /* 0x000fe40000000800 */
[----:B------:R-:W-:Y:S01]  /*4bb0*/  @!P1 FMUL R111, R111, 0.5 ;  /* 0x3f0000006f6f9820 */ /* 0x000fe20000400000 */
[----:B------:R2:W3:Y:S01]  /*4bc0*/  MUFU.EX2 R114, R34 ;  /* 0x0000002200727308 */ /* 0x0004e20000000800 */
[----:B------:R-:W-:Y:S01]  /*4bd0*/  FSETP.GEU.AND P5, PT, R113, -126, PT ;  /* 0xc2fc00007100780b */ /* 0x000fe20003fae000 */
[----:B-1----:R-:W-:Y:S01]  /*4be0*/  FFMA R30, R118, UR11, -R2 ;  /* 0x0000000b761e7c23 */ /* 0x002fe20008000802 */
[----:B------:R-:W-:Y:S01]  /*4bf0*/  ULDC UR11, c[0x0][0x604] ;  /* 0x00018100000b7ab9 */ /* 0x000fe20000000800 */
[----:B----4-:R-:W-:Y:S01]  /*4c00*/  @!P6 FMUL R106, R106, R106 ;  /* 0x0000006a6a6ae220 */ /* 0x010fe20000400000 */
[----:B------:R-:W-:-:S03]  /*4c10*/  FSETP.GEU.AND P6, PT, R26, -126, PT ;  /* 0xc2fc00001a00780b */ /* 0x000fc60003fce000 */
[----:B------:R-:W1:Y:S01]  /*4c20*/  MUFU.EX2 R107, R107 ;  /* 0x0000006b006b7308 */ /* 0x000e620000000800 */
[--C-:B--2---:R-:W-:Y:S01]  /*4c30*/  FFMA R34, R122, UR11, -R2.reuse ;  /* 0x0000000b7a227c23 */ /* 0x104fe20008000802 */
[----:B------:R-:W-:Y:S01]  /*4c40*/  ULDC UR11, c[0x0][0x604] ;  /* 0x00018100000b7ab9 */ /* 0x000fe20000000800 */
[----:B-----5:R-:W-:Y:S01]  /*4c50*/  @!P3 FMUL R110, R110, R110 ;  /* 0x0000006e6e6eb220 */ /* 0x020fe20000400000 */
[--C-:B------:R-:W-:Y:S01]  /*4c60*/  FFMA R115, R123, UR11, -R2.reuse ;  /* 0x0000000b7b737c23 */ /* 0x100fe20008000802 */
[----:B------:R-:W-:Y:S01]  /*4c70*/  ULDC UR11, c[0x0][0x604] ;  /* 0x00018100000b7ab9 */ /* 0x000fe20000000800 */
[----:B------:R-:W-:Y:S01]  /*4c80*/  @!P5 FMUL R113, R113, 0.5 ;  /* 0x3f0000007171d820 */ /* 0x000fe20000400000 */
[--C-:B------:R-:W-:Y:S01]  /*4c90*/  FFMA R162, R126, UR11, -R2.reuse ;  /* 0x0000000b7ea27c23 */ /* 0x100fe20008000802 */
[----:B------:R-:W2:Y:S01]  /*4ca0*/  MUFU.EX2 R111, R111 ;  /* 0x0000006f006f7308 */ /* 0x000ea20000000800 */
[----:B------:R-:W-:Y:S01]  /*4cb0*/  ULDC UR11, c[0x0][0x604] ;  /* 0x00018100000b7ab9 */ /* 0x000fe20000000800 */
[----:B---3--:R-:W-:Y:S01]  /*4cc0*/  @!P4 FMUL R114, R114, R114 ;  /* 0x000000727272c220 */ /* 0x008fe20000400000 */
[--C-:B------:R-:W-:Y:S01]  /*4cd0*/  FFMA R117, R119, UR11, -R2.reuse ;  /* 0x0000000b77757c23 */ /* 0x100fe20008000802 */
[----:B------:R-:W-:Y:S01]  /*4ce0*/  ULDC UR11, c[0x0][0x604] ;  /* 0x00018100000b7ab9 */ /* 0x000fe20000000800 */
[----:B------:R-:W-:Y:S01]  /*4cf0*/  FSETP.GEU.AND P4, PT, R115, -126, PT ;  /* 0xc2fc00007300780b */ /* 0x000fe20003f8e000 */
[--C-:B------:R-:W-:Y:S01]  /*4d00*/  FFMA R119, R127, UR11, -R2.reuse ;  /* 0x0000000b7f777c23 */ /* 0x100fe20008000802 */
[--C-:B------:R-:W-:Y:S01]  /*4d10*/  FFMA R123, R139, UR14, -R2.reuse ;  /* 0x0000000e8b7b7c23 */ /* 0x100fe20008000802 */
[----:B------:R-:W3:Y:S01]  /*4d20*/  MUFU.EX2 R113, R113 ;  /* 0x0000007100717308 */ /* 0x000ee20000000800 */
[----:B-1----:R-:W-:Y:S01]  /*4d30*/  @!P2 FMUL R107, R107, R107 ;  /* 0x0000006b6b6ba220 */ /* 0x002fe20000400000 */
[----:B------:R-:W-:Y:S01]  /*4d40*/  FSETP.GEU.AND P2, PT, R34, -126, PT ;  /* 0xc2fc00002200780b */ /* 0x000fe20003f4e000 */
[----:B------:R-:W-:Y:S01]  /*4d50*/  ULDC UR11, c[0x0][0x604] ;  /* 0x00018100000b7ab9 */ /* 0x000fe20000000800 */
[----:B------:R-:W-:Y:S01]  /*4d60*/  FSETP.GEU.AND P3, PT, R30, -126, PT ;  /* 0xc2fc00001e00780b */ /* 0x000fe20003f6e000 */
[----:B------:R-:W-:Y:S01]  /*4d70*/  FFMA R127, R147, UR26, -R2 ;  /* 0x0000001a937f7c23 */ /* 0x000fe20008000802 */
[----:B------:R-:W-:Y:S01]  /*4d80*/  @!P6 FMUL R26, R26, 0.5 ;  /* 0x3f0000001a1ae820 */ /* 0x000fe20000400000 */
[----:B--2---:R-:W-:Y:S01]  /*4d90*/  @!P1 FMUL R111, R111, R111 ;  /* 0x0000006f6f6f9220 */ /* 0x004fe20000400000 */
[----:B------:R-:W-:-:S02]  /*4da0*/  FSETP.GEU.AND P1, PT, R162, -126, PT ;  /* 0xc2fc0000a200780b */ /* 0x000fc40003f2e000 */
[----:B------:R-:W-:Y:S01]  /*4db0*/  @!P4 FMUL R115, R115, 0.5 ;  /* 0x3f0000007373c820 */ /* 0x000fe20000400000 */
[----:B------:R1:W2:Y:S01]  /*4dc0*/  MUFU.EX2 R118, R26 ;  /* 0x0000001a00767308 */ /* 0x0002a20000000800 */
[----:B------:R-:W-:-:S03]  /*4dd0*/  FADD R66, R132, R111 ;  /* 0x0000006f84427221 */ /* 0x000fc60000000000 */
[----:B------:R-:W-:Y:S01]  /*4de0*/  @!P2 FMUL R34, R34, 0.5 ;  /* 0x3f0000002222a820 */ /* 0x000fe20000400000 */
[----:B---3--:R-:W-:Y:S01]  /*4df0*/  @!P5 FMUL R113, R113, R113 ;  /* 0x000000717171d220 */ /* 0x008fe20000400000 */
[----:B------:R-:W-:Y:S01]  /*4e00*/  FSETP.GEU.AND P5, PT, R119, -126, PT ;  /* 0xc2fc00007700780b */ /* 0x000fe20003fae000 */
[----:B------:R-:W-:Y:S01]  /*4e10*/  @!P3 FMUL R30, R30, 0.5 ;  /* 0x3f0000001e1eb820 */ /* 0x000fe20000400000 */
[----:B------:R-:W3:Y:S01]  /*4e20*/  MUFU.EX2 R115, R115 ;  /* 0x0000007300737308 */ /* 0x000ee20000000800 */
[----:B-1----:R-:W-:Y:S01]  /*4e30*/  FADD R26, R24, R45 ;  /* 0x0000002d181a7221 */ /* 0x002fe20000000000 */
[----:B------:R-:W-:Y:S01]  /*4e40*/  FADD R70, R136, R113 ;  /* 0x0000007188467221 */ /* 0x000fe20000000000 */
[----:B------:R-:W-:Y:S01]  /*4e50*/  @!P1 FMUL R162, R162, 0.5 ;  /* 0x3f000000a2a29820 */ /* 0x000fe20000400000 */
[----:B------:R-:W-:Y:S01]  /*4e60*/  F2FP.BF16.F32.PACK_AB R24, R3, R24 ;  /* 0x000000180318723e */ /* 0x000fe200000010ff */
[----:B------:R-:W-:Y:S01]  /*4e70*/  FADD R26, R26, R131 ;  /* 0x000000831a1a7221 */ /* 0x000fe20000000000 */
[----:B------:R-:W-:-:S02]  /*4e80*/  FADD R131, R19, R80 ;  /* 0x0000005013837221 */ /* 0x000fc40000000000 */
[----:B------:R1:W4:Y:S01]  /*4e90*/  MUFU.EX2 R126, R34 ;  /* 0x00000022007e7308 */ /* 0x0003220000000800 */
[----:B--2---:R-:W-:Y:S01]  /*4ea0*/  @!P6 FMUL R118, R118, R118 ;  /* 0x000000767676e220 */ /* 0x004fe20000400000 */
[----:B------:R-:W-:Y:S01]  /*4eb0*/  FSETP.GEU.AND P6, PT, R117, -126, PT ;  /* 0xc2fc00007500780b */ /* 0x000fe20003fce000 */
[----:B------:R-:W-:-:S05]  /*4ec0*/  @!P5 FMUL R119, R119, 0.5 ;  /* 0x3f0000007777d820 */ /* 0x000fca0000400000 */
[----:B------:R-:W2:Y:S01]  /*4ed0*/  MUFU.EX2 R162, R162 ;  /* 0x000000a200a27308 */ /* 0x000ea20000000800 */
[----:B---3--:R-:W-:Y:S01]  /*4ee0*/  @!P4 FMUL R115, R115, R115 ;  /* 0x000000737373c220 */ /* 0x008fe20000400000 */
[----:B------:R-:W-:Y:S01]  /*4ef0*/  FSETP.GEU.AND P4, PT, R121, -126, PT ;  /* 0xc2fc00007900780b */ /* 0x000fe20003f8e000 */
[----:B-1----:R-:W-:Y:S01]  /*4f00*/  FADD R34, R32, R61 ;  /* 0x0000003d20227221 */ /* 0x002fe20000000000 */
[----:B------:R-:W-:-:S03]  /*4f10*/  F2FP.BF16.F32.PACK_AB R32, R11, R32 ;  /* 0x000000200b20723e */ /* 0x000fc600000010ff */
[----:B------:R-:W-:Y:S01]  /*4f20*/  FADD R137, R34, R133 ;  /* 0x0000008522897221 */ /* 0x000fe20000000000 */
[----:B------:R-:W1:Y:S01]  /*4f30*/  MUFU.EX2 R119, R119 ;  /* 0x0000007700777308 */ /* 0x000e620000000800 */
[----:B----4-:R-:W-:Y:S01]  /*4f40*/  @!P2 FMUL R126, R126, R126 ;  /* 0x0000007e7e7ea220 */ /* 0x010fe20000400000 */
[----:B------:R-:W-:Y:S01]  /*4f50*/  FSETP.GEU.AND P2, PT, R130, -126, PT ;  /* 0xc2fc00008200780b */ /* 0x000fe20003f4e000 */
[----:B------:R-:W-:Y:S01]  /*4f60*/  FADD R34, R11, R64 ;  /* 0x000000400b227221 */ /* 0x000fe20000000000 */
[----:B------:R-:W-:Y:S01]  /*4f70*/  FADD R133, R29, R96 ;  /* 0x000000601d857221 */ /* 0x000fe20000000000 */
[----:B------:R-:W-:Y:S01]  /*4f80*/  FADD R135, R59, R126 ;  /* 0x0000007e3b877221 */ /* 0x000fe20000000000 */
[----:B------:R-:W-:Y:S01]  /*4f90*/  @!P6 FMUL R117, R117, 0.5 ;  /* 0x3f0000007575e820 */ /* 0x000fe20000400000 */
[----:B------:R-:W-:Y:S01]  /*4fa0*/  @!P4 FMUL R121, R121, 0.5 ;  /* 0x3f0000007979c820 */ /* 0x000fe20000400000 */
[----:B------:R3:W4:Y:S01]  /*4fb0*/  MUFU.EX2 R122, R30 ;  /* 0x0000001e007a7308 */ /* 0x0007220000000800 */
[----:B--2---:R-:W-:Y:S01]  /*4fc0*/  @!P1 FMUL R162, R162, R162 ;  /* 0x000000a2a2a29220 */ /* 0x004fe20000400000 */
[----:B------:R-:W-:Y:S01]  /*4fd0*/  FSETP.GEU.AND P1, PT, R138, -126, PT ;  /* 0xc2fc00008a00780b */ /* 0x000fe20003f2e000 */
[----:B------:R-:W-:Y:S01]  /*4fe0*/  FADD R139, R34, R133 ;  /* 0x00000085228b7221 */ /* 0x000fe20000000000 */
[----:B------:R-:W-:Y:S01]  /*4ff0*/  FADD R34, R13, R68 ;  /* 0x000000440d227221 */ /* 0x000fe20000000000 */
[----:B------:R-:W-:Y:S01]  /*5000*/  FADD R133, R33, R100 ;  /* 0x0000006421857221 */ /* 0x000fe20000000000 */
[----:B------:R-:W-:Y:S01]  /*5010*/  FADD R26, R26, R137 ;  /* 0x000000891a1a7221 */ /* 0x000fe20000000000 */
[----:B------:R-:W-:Y:S01]  /*5020*/  @!P2 FMUL R130, R130, 0.5 ;  /* 0x3f0000008282a820 */ /* 0x000fe20000400000 */
[----:B------:R-:W2:Y:S01]  /*5030*/  MUFU.EX2 R121, R121 ;  /* 0x0000007900797308 */ /* 0x000ea20000000800 */
[----:B-1----:R-:W-:Y:S01]  /*5040*/  @!P5 FMUL R119, R119, R119 ;  /* 0x000000777777d220 */ /* 0x002fe20000400000 */
[----:B------:R-:W-:Y:S01]  /*5050*/  FSETP.GEU.AND P5, PT, R123, -126, PT ;  /* 0xc2fc00007b00780b */ /* 0x000fe20003fae000 */
[----:B---3--:R-:W-:Y:S01]  /*5060*/  FFMA R30, R134, UR11, -R2 ;  /* 0x0000000b861e7c23 */ /* 0x008fe20008000802 */
[----:B------:R-:W-:Y:S01]  /*5070*/  FADD R2, R3, R56 ;  /* 0x0000003803027221 */ /* 0x000fe20000000000 */
[----:B------:R-:W-:Y:S01]  /*5080*/  FADD R143, R34, R133 ;  /* 0x00000085228f7221 */ /* 0x000fe20000000000 */
[----:B------:R-:W-:Y:S01]  /*5090*/  FADD R34, R7, R60 ;  /* 0x0000003c07227221 */ /* 0x000fe20000000000 */
[----:B------:R-:W-:Y:S01]  /*50a0*/  @!P1 FMUL R138, R138, 0.5 ;  /* 0x3f0000008a8a9820 */ /* 0x000fe20000400000 */
[----:B------:R-:W1:Y:S01]  /*50b0*/  MUFU.EX2 R130, R130 ;  /* 0x0000008200827308 */ /* 0x000e620000000800 */
[----:B------:R-:W-:Y:S01]  /*50c0*/  FADD R42, R2, R131 ;  /* 0x00000083022a7221 */ /* 0x000fe20000000000 */
[----:B------:R-:W-:Y:S01]  /*50d0*/  FADD R2, R4, R49 ;  /* 0x0000003104027221 */ /* 0x000fe20000000000 */
[----:B------:R-:W-:Y:S01]  /*50e0*/  FADD R131, R12, R81 ;  /* 0x000000510c837221 */ /* 0x000fe20000000000 */
[----:B------:R-:W-:Y:S01]  /*50f0*/  FADD R133, R23, R88 ;  /* 0x0000005817857221 */ /* 0x000fe20000000000 */
[----:B----4-:R-:W-:Y:S01]  /*5100*/  @!P3 FMUL R122, R122, R122 ;  /* 0x0000007a7a7ab220 */ /* 0x010fe20000400000 */
[----:B------:R-:W-:Y:S01]  /*5110*/  FADD R42, R42, R139 ;  /* 0x0000008b2a2a7221 */ /* 0x000fe20000000000 */
[----:B------:R-:W-:Y:S01]  /*5120*/  @!P5 FMUL R123, R123, 0.5 ;  /* 0x3f0000007b7bd820 */ /* 0x000fe20000400000 */
[----:B------:R-:W3:Y:S01]  /*5130*/  MUFU.EX2 R134, R138 ;  /* 0x0000008a00867308 */ /* 0x000ee20000000800 */
[----:B--2---:R-:W-:Y:S01]  /*5140*/  @!P4 FMUL R121, R121, R121 ;  /* 0x000000797979c220 */ /* 0x004fe20000400000 */
[----:B------:R-:W-:Y:S01]  /*5150*/  FSETP.GEU.AND P4, PT, R125, -126, PT ;  /* 0xc2fc00007d00780b */ /* 0x000fe20003f8e000 */
[----:B------:R-:W-:Y:S01]  /*5160*/  FADD R46, R2, R131 ;  /* 0x00000083022e7221 */ /* 0x000fe20000000000 */
[----:B------:R-:W-:Y:S01]  /*5170*/  FADD R2, R5, R20 ;  /* 0x0000001405027221 */ /* 0x000fe20000000000 */
[----:B------:R-:W-:Y:S01]  /*5180*/  FADD R131, R21, R84 ;  /* 0x0000005415837221 */ /* 0x000fe20000000000 */
[----:B------:R-:W-:Y:S01]  /*5190*/  FADD R58, R34, R133 ;  /* 0x00000085223a7221 */ /* 0x000fe20000000000 */
[----:B------:R-:W-:Y:S01]  /*51a0*/  FADD R34, R15, R72 ;  /* 0x000000480f227221 */ /* 0x000fe20000000000 */
[----:B------:R-:W2:Y:S01]  /*51b0*/  MUFU.EX2 R123, R123 ;  /* 0x0000007b007b7308 */ /* 0x000ea20000000800 */
[----:B-1----:R-:W-:Y:S01]  /*51c0*/  @!P2 FMUL R130, R130, R130 ;  /* 0x000000828282a220 */ /* 0x002fe20000400000 */
[----:B------:R-:W-:Y:S01]  /*51d0*/  FSETP.GEU.AND P2, PT, R142, -126, PT ;  /* 0xc2fc00008e00780b */ /* 0x000fe20003f4e000 */
[----:B------:R-:W-:Y:S01]  /*51e0*/  FADD R50, R2, R131 ;  /* 0x0000008302327221 */ /* 0x000fe20000000000 */
[----:B------:R-:W-:Y:S01]  /*51f0*/  FADD R2, R28, R53 ;  /* 0x000000351c027221 */ /* 0x000fe20000000000 */
[----:B------:R-:W-:Y:S01]  /*5200*/  FADD R131, R44, R85 ;  /* 0x000000552c837221 */ /* 0x000fe20000000000 */
[----:B------:R-:W-:Y:S01]  /*5210*/  FADD R133, R37, R104 ;  /* 0x0000006825857221 */ /* 0x000fe20000000000 */
[----:B------:R-:W-:Y:S01]  /*5220*/  @!P4 FMUL R125, R125, 0.5 ;  /* 0x3f0000007d7dc820 */ /* 0x000fe20000400000 */
[----:B------:R-:W-:Y:S01]  /*5230*/  MUFU.EX2 R117, R117 ;  /* 0x0000007500757308 */ /* 0x000fe20000000800 */
[----:B---3--:R-:W-:Y:S01]  /*5240*/  @!P1 FMUL R134, R134, R134 ;  /* 0x0000008686869220 */ /* 0x008fe20000400000 */
[----:B------:R-:W-:Y:S01]  /*5250*/  FSETP.GEU.AND P1, PT, R146, -126, PT ;  /* 0xc2fc00009200780b */ /* 0x000fe20003f2e000 */
[----:B------:R-:W-:Y:S01]  /*5260*/  FADD R54, R2, R131 ;  /* 0x0000008302367221 */ /* 0x000fe20000000000 */
[----:B------:R-:W-:Y:S01]  /*5270*/  FADD R2, R6, R57 ;  /* 0x0000003906027221 */ /* 0x000fe20000000000 */
[----:B------:R-:W-:Y:S01]  /*5280*/  FADD R131, R14, R89 ;  /* 0x000000590e837221 */ /* 0x000fe20000000000 */
[----:B------:R-:W-:Y:S01]  /*5290*/  FADD R147, R34, R133 ;  /* 0x0000008522937221 */ /* 0x000fe20000000000 */
[----:B------:R-:W-:Y:S01]  /*52a0*/  @!P2 FMUL R142, R142, 0.5 ;  /* 0x3f0000008e8ea820 */ /* 0x000fe20000400000 */
[----:B------:R-:W1:Y:S01]  /*52b0*/  MUFU.EX2 R125, R125 ;  /* 0x0000007d007d7308 */ /* 0x000e620000000800 */
        /* <DEDUP_REMOVED lines=8> */
[----:B------:R-:W-:Y:S01]  /*5340*/  FADD R131, R2, R131 ;  /* 0x0000008302837221 */ /* 0x000fe20000000000 */
[----:B------:R-:W-:Y:S01]  /*5350*/  FADD R2, R27, R94 ;  /* 0x0000005e1b027221 */ /* 0x000fe20000000000 */
[----:B------:R-:W-:Y:S01]  /*5360*/  FADD R133, R18, R105 ;  /* 0x0000006912857221 */ /* 0x000fe20000000000 */
[----:B------:R-:W-:Y:S01]  /*5370*/  FADD R149, R75, R134 ;  /* 0x000000864b957221 */ /* 0x000fe20000000000 */
[----:B------:R-:W-:Y:S01]  /*5380*/  FADD R151, R156, R123 ;  /* 0x0000007b9c977221 */ /* 0x000fe20000000000 */
[----:B------:R-:W-:Y:S01]  /*5390*/  FADD R74, R2, R135 ;  /* 0x00000087024a7221 */ /* 0x000fe20000000000 */
[----:B------:R-:W-:Y:S01]  /*53a0*/  @!P5 FMUL R127, R127, 0.5 ;  /* 0x3f0000007f7fd820 */ /* 0x000fe20000400000 */
[----:B------:R-:W3:Y:S01]  /*53b0*/  MUFU.EX2 R142, R146 ;  /* 0x00000092008e7308 */ /* 0x000ee20000000800 */
[----:B-1----:R-:W-:Y:S01]  /*53c0*/  @!P4 FMUL R125, R125, R125 ;  /* 0x0000007d7d7dc220 */ /* 0x002fe20000400000 */
[----:B------:R-:W-:Y:S01]  /*53d0*/  FSETP.GEU.AND P4, PT, R129, -126, PT ;  /* 0xc2fc00008100780b */ /* 0x000fe20003f8e000 */
[----:B------:R-:W-:Y:S01]  /*53e0*/  FADD R2, R112, R91 ;  /* 0x0000005b70027221 */ /* 0x000fe20000000000 */
[----:B------:R-:W-:Y:S01]  /*53f0*/  FADD R135, R144, R115 ;  /* 0x0000007390877221 */ /* 0x000fe20000000000 */
[----:B------:R-:W-:Y:S01]  /*5400*/  FADD R133, R34, R133 ;  /* 0x0000008522857221 */ /* 0x000fe20000000000 */
[----:B------:R-:W-:Y:S01]  /*5410*/  FADD R34, R43, R110 ;  /* 0x0000006e2b227221 */ /* 0x000fe20000000000 */
[----:B------:R-:W-:Y:S01]  /*5420*/  @!P6 FMUL R117, R117, R117 ;  /* 0x000000757575e220 */ /* 0x000fe20000400000 */
        /* <DEDUP_REMOVED lines=8> */
[----:B------:R-:W-:Y:S01]  /*54b0*/  FADD R135, R148, R119 ;  /* 0x0000007794877221 */ /* 0x000fe20000000000 */
[----:B---3--:R-:W-:Y:S01]  /*54c0*/  @!P1 FMUL R142, R142, R142 ;  /* 0x0000008e8e8e9220 */ /* 0x008fe20000400000 */
[----:B------:R-:W-:Y:S01]  /*54d0*/  FSETP.GEU.AND P1, PT, R150, -126, PT ;  /* 0xc2fc00009600780b */ /* 0x000fe20003f2e000 */
[----:B------:R-:W-:Y:S01]  /*54e0*/  FADD R159, R34, R151 ;  /* 0x00000097229f7221 */ /* 0x000fe20000000000 */
[----:B------:R-:W-:Y:S01]  /*54f0*/  FADD R34, R47, R114 ;  /* 0x000000722f227221 */ /* 0x000fe20000000000 */
[----:B------:R-:W2:Y:S01]  /*5500*/  MUFU.EX2 R129, R129 ;  /* 0x0000008100817308 */ /* 0x000ea20000000800 */
[----:B------:R-:W-:Y:S01]  /*5510*/  FADD R151, R158, R125 ;  /* 0x0000007d9e977221 */ /* 0x000fe20000000000 */
[----:B------:R-:W-:Y:S01]  /*5520*/  @!P2 FMUL R30, R30, 0.5 ;  /* 0x3f0000001e1ea820 */ /* 0x000fe20000400000 */
[----:B------:R-:W-:Y:S01]  /*5530*/  FADD R46, R46, R141 ;  /* 0x0000008d2e2e7221 */ /* 0x000fe20000000000 */
[----:B-1----:R-:W-:Y:S01]  /*5540*/  @!P5 FMUL R127, R127, R127 ;  /* 0x0000007f7f7fd220 */ /* 0x002fe20000400000 */
[----:B------:R-:W-:Y:S01]  /*5550*/  FSETP.GEU.AND P5, PT, R87, -126, PT ;  /* 0xc2fc00005700780b */ /* 0x000fe20003fae000 */
[----:B------:R-:W-:Y:S01]  /*5560*/  FADD R163, R66, R151 ;  /* 0x0000009742a37221 */ /* 0x000fe20000000000 */
[----:B------:R-:W-:Y:S01]  /*5570*/  FADD R66, R51, R118 ;  /* 0x0000007633427221 */ /* 0x000fe20000000000 */
[----:B------:R1:W3:Y:S01]  /*5580*/  MUFU.EX2 R146, R30 ;  /* 0x0000001e00927308 */ /* 0x0002e20000000800 */
[----:B------:R-:W-:Y:S01]  /*5590*/  FADD R151, R83, R142 ;  /* 0x0000008e53977221 */ /* 0x000fe20000000000 */
[----:B------:R-:W-:Y:S01]  /*55a0*/  @!P1 FMUL R150, R150, 0.5 ;  /* 0x3f00000096969820 */ /* 0x000fe20000400000 */
[----:B------:R-:W-:Y:S01]  /*55b0*/  FADD R153, R160, R127 ;  /* 0x0000007fa0997221 */ /* 0x000fe20000000000 */
[----:B------:R-:W-:Y:S01]  /*55c0*/  FADD R50, R50, R143 ;  /* 0x0000008f32327221 */ /* 0x000fe20000000000 */
[----:B------:R-:W-:Y:S01]  /*55d0*/  FADD R165, R66, R151 ;  /* 0x0000009742a57221 */ /* 0x000fe20000000000 */
[----:B------:R-:W-:Y:S01]  /*55e0*/  FADD R66, R55, R122 ;  /* 0x0000007a37427221 */ /* 0x000fe20000000000 */
[----:B------:R-:W-:Y:S01]  /*55f0*/  FADD R164, R70, R153 ;  /* 0x0000009946a47221 */ /* 0x000fe20000000000 */
[----:B------:R-:W4:Y:S01]  /*5600*/  MUFU.EX2 R2, R150 ;  /* 0x0000009600027308 */ /* 0x000f220000000800 */
[----:B-1----:R-:W-:Y:S01]  /*5610*/  FADD R30, R31, R98 ;  /* 0x000000621f1e7221 */ /* 0x002fe20000000000 */
[----:B------:R-:W-:Y:S01]  /*5620*/  @!P5 FMUL R87, R87, 0.5 ;  /* 0x3f0000005757d820 */ /* 0x000fe20000400000 */
[----:B--2---:R-:W-:Y:S01]  /*5630*/  @!P4 FMUL R129, R129, R129 ;  /* 0x000000818181c220 */ /* 0x004fe20000400000 */
[----:B------:R-:W-:Y:S01]  /*5640*/  FADD R70, R140, R117 ;  /* 0x000000758c467221 */ /* 0x000fe20000000000 */
[----:B------:R-:W-:Y:S01]  /*5650*/  FADD R82, R30, R149 ;  /* 0x000000951e527221 */ /* 0x000fe20000000000 */
[----:B------:R-:W-:Y:S01]  /*5660*/  FADD R149, R79, R138 ;  /* 0x0000008a4f957221 */ /* 0x000fe20000000000 */
[----:B------:R-:W-:Y:S01]  /*5670*/  FADD R30, R116, R95 ;  /* 0x0000005f741e7221 */ /* 0x000fe20000000000 */
[----:B------:R-:W1:Y:S01]  /*5680*/  MUFU.EX2 R87, R87 ;  /* 0x0000005700577308 */ /* 0x000e620000000800 */
[----:B---3--:R-:W-:Y:S01]  /*5690*/  @!P2 FMUL R146, R146, R146 ;  /* 0x000000929292a220 */ /* 0x008fe20000400000 */
[----:B------:R-:W-:Y:S01]  /*56a0*/  FADD R161, R34, R149 ;  /* 0x0000009522a17221 */ /* 0x000fe20000000000 */
[----:B------:R-:W-:Y:S01]  /*56b0*/  FADD R86, R30, R135 ;  /* 0x000000871e567221 */ /* 0x000fe20000000000 */
[----:B------:R-:W-:Y:S01]  /*56c0*/  FADD R30, R35, R102 ;  /* 0x00000066231e7221 */ /* 0x000fe20000000000 */
[----:B------:R-:W-:Y:S01]  /*56d0*/  FADD R135, R67, R130 ;  /* 0x0000008243877221 */ /* 0x000fe20000000000 */
[----:B------:R-:W-:Y:S01]  /*56e0*/  FADD R34, R120, R99 ;  /* 0x0000006378227221 */ /* 0x000fe20000000000 */
[----:B------:R-:W-:Y:S01]  /*56f0*/  FADD R149, R152, R121 ;  /* 0x0000007998957221 */ /* 0x000fe20000000000 */
[----:B------:R-:W-:Y:S01]  /*5700*/  FADD R145, R54, R145 ;  /* 0x0000009136917221 */ /* 0x000fe20000000000 */
[----:B----4-:R-:W-:Y:S01]  /*5710*/  @!P1 FMUL R2, R2, R2 ;  /* 0x0000000202029220 */ /* 0x010fe20000400000 */
[----:B------:R-:W-:Y:S01]  /*5720*/  FADD R150, R30, R135 ;  /* 0x000000871e967221 */ /* 0x000fe20000000000 */
[----:B------:R-:W-:Y:S01]  /*5730*/  FADD R155, R34, R149 ;  /* 0x00000095229b7221 */ /* 0x000fe20000000000 */
[----:B------:R-:W-:Y:S01]  /*5740*/  FADD R30, R39, R106 ;  /* 0x0000006a271e7221 */ /* 0x000fe20000000000 */
[----:B------:R-:W-:Y:S01]  /*5750*/  FADD R135, R71, R146 ;  /* 0x0000009247877221 */ /* 0x000fe20000000000 */
[----:B------:R-:W-:Y:S01]  /*5760*/  FADD R151, R109, R2 ;  /* 0x000000026d977221 */ /* 0x000fe20000000000 */
[----:B------:R-:W-:Y:S01]  /*5770*/  FADD R34, R124, R103 ;  /* 0x000000677c227221 */ /* 0x000fe20000000000 */
[----:B------:R-:W-:Y:S01]  /*5780*/  FADD R149, R154, R129 ;  /* 0x000000819a957221 */ /* 0x000fe20000000000 */
[----:B-1----:R-:W-:Y:S01]  /*5790*/  @!P5 FMUL R87, R87, R87 ;  /* 0x000000575757d220 */ /* 0x002fe20000400000 */
[----:B------:R-:W-:Y:S01]  /*57a0*/  FADD R30, R30, R135 ;  /* 0x000000871e1e7221 */ /* 0x000fe20000000000 */
        /* <DEDUP_REMOVED lines=25> */
[----:B------:R-:W-:Y:S01]  /*5940*/  MOV R30, UR10 ;  /* 0x0000000a001e7c02 */ /* 0x000fe20008000f00 */
[----:B------:R-:W-:Y:S01]  /*5950*/  FADD R153, R78, R153 ;  /* 0x000000994e997221 */ /* 0x000fe20000000000 */
[----:B------:R-:W-:Y:S01]  /*5960*/  FADD R74, R74, R151 ;  /* 0x000000974a4a7221 */ /* 0x000fe20000000000 */
[----:B------:R-:W-:Y:S01]  /*5970*/  FADD R26, R26, R131 ;  /* 0x000000831a1a7221 */ /* 0x000fe20000000000 */
[----:B------:R1:W-:Y:S01]  /*5980*/  SYNCS.ARRIVE.TRANS64.A1T0 RZ, [R30+UR6], RZ ;  /* 0x000000ff1eff79a7 */ /* 0x0003e20008100006 */
[----:B------:R-:W-:-:S02]  /*5990*/  F2FP.BF16.F32.PACK_AB R46, R25, R14 ;  /* 0x0000000e192e723e */ /* 0x000fc400000010ff */
[----:B------:R-:W-:Y:S01]  /*59a0*/  F2FP.BF16.F32.PACK_AB R25, R112, R27 ;  /* 0x0000001b7019723e */ /* 0x000fe200000010ff */
[----:B------:R2:W-:Y:S01]  /*59b0*/  STL [R1+0x98], R26 ;  /* 0x0000981a01007387 */ /* 0x0005e20000100800 */
[----:B------:R-:W-:Y:S02]  /*59c0*/  F2FP.BF16.F32.PACK_AB R50, R33, R16 ;  /* 0x000000102132723e */ /* 0x000fe400000010ff */
[----:B------:R-:W-:Y:S01]  /*59d0*/  F2FP.BF16.F32.PACK_AB R66, R68, R65 ;  /* 0x000000414442723e */ /* 0x000fe200000010ff */
[----:B-1----:R-:W-:Y:S01]  /*59e0*/  FADD R30, R74, R153 ;  /* 0x000000994a1e7221 */ /* 0x002fe20000000000 */
[----:B------:R-:W-:Y:S02]  /*59f0*/  F2FP.BF16.F32.PACK_AB R27, R116, R31 ;  /* 0x0000001f741b723e */ /* 0x000fe400000010ff */
[----:B------:R-:W-:Y:S02]  /*5a00*/  F2FP.BF16.F32.PACK_AB R29, R120, R35 ;  /* 0x00000023781d723e */ /* 0x000fe400000010ff */
[----:B------:R-:W-:Y:S01]  /*5a10*/  F2FP.BF16.F32.PACK_AB R54, R41, R18 ;  /* 0x000000122936723e */ /* 0x000fe200000010ff */
[----:B------:R1:W-:Y:S01]  /*5a20*/  STL [R1+0x94], R30 ;  /* 0x0000941e01007387 */ /* 0x0003e20000100800 */
[----:B------:R-:W-:-:S02]  /*5a30*/  F2FP.BF16.F32.PACK_AB R56, R56, R45 ;  /* 0x0000002d3838723e */ /* 0x000fc400000010ff */
[----:B------:R-:W-:Y:S02]  /*5a40*/  F2FP.BF16.F32.PACK_AB R58, R20, R49 ;  /* 0x00000031143a723e */ /* 0x000fe400000010ff */
[----:B------:R-:W-:Y:S02]  /*5a50*/  F2FP.BF16.F32.PACK_AB R60, R60, R53 ;  /* 0x000000353c3c723e */ /* 0x000fe400000010ff */
[----:B------:R-:W-:Y:S02]  /*5a60*/  F2FP.BF16.F32.PACK_AB R68, R72, R69 ;  /* 0x000000454844723e */ /* 0x000fe400000010ff */
[----:B------:R-:W-:Y:S02]  /*5a70*/  F2FP.BF16.F32.PACK_AB R70, R76, R73 ;  /* 0x000000494c46723e */ /* 0x000fe400000010ff */
[----:B------:R-:W-:Y:S02]  /*5a80*/  F2FP.BF16.F32.PACK_AB R31, R124, R39 ;  /* 0x000000277c1f723e */ /* 0x000fe400000010ff */
        /* <DEDUP_REMOVED lines=16> */
[----:B--2---:R-:W-:Y:S02]  /*5b90*/  F2FP.BF16.F32.PACK_AB R26, R5, R4 ;  /* 0x00000004051a723e */ /* 0x004fe400000010ff */
[----:B------:R-:W-:Y:S02]  /*5ba0*/  F2FP.BF16.F32.PACK_AB R28, R7, R28 ;  /* 0x0000001c071c723e */ /* 0x000fe400000010ff */
[----:B-1----:R-:W-:-:S02]  /*5bb0*/  F2FP.BF16.F32.PACK_AB R30, R9, R6 ;  /* 0x00000006091e723e */ /* 0x002fc400000010ff */
        /* <DEDUP_REMOVED lines=24> */
[----:B------:R-:W-:Y:S01]  /*5d40*/  F2FP.BF16.F32.PACK_AB R85, R127, R142 ;  /* 0x0000008e7f55723e */ /* 0x000fe200000010ff */
[----:B------:R-:W-:Y:S06]  /*5d50*/  @!P0 BRA `(.L_x_19) ;  /* 0x0000000000048947 */ /* 0x000fec0003800000 */
[----:B------:R-:W-:Y:S01]  /*5d60*/  BPT.TRAP 0x1 ;  /* 0x000000040000795c */ /* 0x000fe20000300000 */
.L_x_19:
[----:B------:R-:W-:-:S13]  /*5d70*/  R2UR UR6, R166 ;  /* 0x00000000a60672ca */ /* 0x000fda00000e0000 */
[----:B------:R-:W1:Y:S02]  /*5d80*/  SYNCS.PHASECHK.TRANS64.TRYWAIT P1, [UR6+0x9a008], R0 ;  /* 0x09a00800ff0075a7 */ /* 0x000e640008020146 */
[----:B-1----:R-:W-:Y:S05]  /*5d90*/  @!P1 BRA `(.L_x_20) ;  /* 0x000000ec00549947 */ /* 0x002fea0003800000 */
.L_x_102:
[----:B------:R-:W-:Y:S01]  /*5da0*/  UIADD3 UR6, UR60, 0x1c00, URZ ;  /* 0x00001c003c067890 */ /* 0x000fe2000fffe03f */
[----:B------:R-:W-:Y:S01]  /*5db0*/  WARPGROUP.ARRIVE ;  /* 0x00000000000079c5 */ /* 0x000fe20000000000 */
[----:B------:R-:W-:Y:S01]  /*5dc0*/  UMOV UR23, 0x80000020 ;  /* 0x8000002000177882 */ /* 0x000fe20000000000 */
[----:B------:R-:W-:Y:S01]  /*5dd0*/  UIADD3 UR10, UR60, 0x2000, URZ ;  /* 0x000020003c0a7890 */ /* 0x000fe2000fffe03f */
[----:B------:R-:W-:Y:S01]  /*5de0*/  F2FP.BF16.F32.PACK_AB R87, R87, R2 ;  /* 0x000000025757723e */ /* 0x000fe200000010ff */
[----:B------:R-:W-:Y:S01]  /*5df0*/  UMOV UR11, 0x80000020 ;  /* 0x80000020000b7882 */ /* 0x000fe20000000000 */
[----:B------:R-:W-:Y:S01]  /*5e00*/  UIADD3 UR14, UR60, 0x2400, URZ ;  /* 0x000024003c0e7890 */ /* 0x000fe2000fffe03f */
[----:B------:R-:W-:Y:S01]  /*5e10*/  UMOV UR22, UR6 ;  /* 0x0000000600167c82 */ /* 0x000fe20008000000 */
[----:B------:R-:W-:Y:S01]  /*5e20*/  UMOV UR15, 0x80000020 ;  /* 0x80000020000f7882 */ /* 0x000fe20000000000 */
[----:B------:R-:W-:Y:S01]  /*5e30*/  HGMMA.64x32x16.F32.BF16 R104, R24, gdesc[UR20].tnspB, RZ, !UPT, gsb0 ;  /* 0x4060001418687df0 */ /* 0x000fe2000c0018ff */
[----:B------:R-:W-:Y:S01]  /*5e40*/  UIADD3 UR18, UR60, 0x2800, URZ ;  /* 0x000028003c127890 */ /* 0x000fe2000fffe03f */
[----:B------:R-:W-:Y:S01]  /*5e50*/  UMOV UR19, 0x80000020 ;  /* 0x8000002000137882 */ /* 0x000fe20000000000 */
[----:B------:R-:W-:Y:S01]  /*5e60*/  UIADD3 UR6, UR60, 0x2c00, URZ ;  /* 0x00002c003c067890 */ /* 0x000fe2000fffe03f */
[----:B------:R-:W-:Y:S01]  /*5e70*/  UMOV UR23, 0x80000020 ;  /* 0x8000002000177882 */ /* 0x000fe20000000000 */
[----:B------:R-:W-:-:S02]  /*5e80*/  WARPGROUP.DEPBAR.LE gsb0, 0x0 ;  /* 0x00008000000079c5 */ /* 0x000fc40000010000 */
[----:B------:R-:W-:-:S06]  /*5e90*/  WARPGROUP.ARRIVE ;  /* 0x00000000000079c5 */ /* 0x000fcc0000000000 */
[----:B------:R-:W-:Y:S01]  /*5ea0*/  HGMMA.64x32x16.F32.BF16 R88, R24, gdesc[UR8].tnspB, RZ, !UPT, gsb0 ;  /* 0x4060000818587df0 */ /* 0x000fe2000c0018ff */
[----:B------:R-:W-:Y:S01]  /*5eb0*/  UIADD3 UR10, UR60, 0x3000, URZ ;  /* 0x000030003c0a7890 */ /* 0x000fe2000fffe03f */
[----:B------:R-:W-:Y:S01]  /*5ec0*/  UMOV UR11, 0x80000020 ;  /* 0x80000020000b7882 */ /* 0x000fe20000000000 */
[----:B------:R-:W-:Y:S02]  /*5ed0*/  WARPGROUP.DEPBAR.LE gsb0, 0x0 ;  /* 0x00008000000079c5 */ /* 0x000fe40000010000 */
[----:B------:R-:W-:-:S06]  /*5ee0*/  WARPGROUP.ARRIVE ;  /* 0x00000000000079c5 */ /* 0x000fcc0000000000 */
[----:B------:R-:W-:Y:S01]  /*5ef0*/  HGMMA.64x32x16.F32.BF16 R216, R24, gdesc[UR12].tnspB, RZ, !UPT, gsb0 ;  /* 0x4060000c18d87df0 */ /* 0x000fe2000c0018ff */
[----:B------:R-:W-:Y:S01]  /*5f00*/  UIADD3 UR14, UR60, 0x3400, URZ ;  /* 0x000034003c0e7890 */ /* 0x000fe2000fffe03f */
[----:B------:R-:W-:Y:S01]  /*5f10*/  UMOV UR15, 0x80000020 ;  /* 0x80000020000f7882 */ /* 0x000fe20000000000 */
[----:B------:R-:W-:Y:S02]  /*5f20*/  WARPGROUP.DEPBAR.LE gsb0, 0x0 ;  /* 0x00008000000079c5 */ /* 0x000fe40000010000 */
[----:B------:R-:W-:-:S06]  /*5f30*/  WARPGROUP.ARRIVE ;  /* 0x00000000000079c5 */ /* 0x000fcc0000000000 */
[----:B------:R-:W-:Y:S01]  /*5f40*/  HGMMA.64x32x16.F32.BF16 R200, R24, gdesc[UR16].tnspB, RZ, !UPT, gsb0 ;  /* 0x4060001018c87df0 */ /* 0x000fe2000c0018ff */
[----:B------:R-:W-:Y:S01]  /*5f50*/  UMOV UR18, UR6 ;  /* 0x0000000600127c82 */ /* 0x000fe20008000000 */
[----:B------:R-:W-:Y:S01]  /*5f60*/  UMOV UR19, 0x80000020 ;  /* 0x8000002000137882 */ /* 0x000fe20000000000 */
[----:B------:R-:W-:-:S07]  /*5f70*/  UIADD3 UR6, UR60, 0x1c40, URZ ;  /* 0x00001c403c067890 */ /* 0x000fce000fffe03f */
[----:B------:R-:W-:Y:S01]  /*5f80*/  UMOV UR22, UR6 ;  /* 0x0000000600167c82 */ /* 0x000fe20008000000 */
[----:B------:R-:W-:Y:S01]  /*5f90*/  UIADD3 UR6, UR60, 0x2c40, URZ ;  /* 0x00002c403c067890 */ /* 0x000fe2000fffe03f */
        /* <DEDUP_REMOVED lines=17> */
[----:B------:R-:W-:Y:S01]  /*60b0*/  HGMMA.64x32x16.F32.BF16 R104, R28, gdesc[UR20].tnspB, R104, gsb0 ;  /* 0x406000141c687df0 */ /* 0x000fe20008001868 */
[----:B------:R-:W-:Y:S02]  /*60c0*/  UMOV UR23, 0x80000020 ;  /* 0x8000002000177882 */ /* 0x000fe40000000000 */
[----:B------:R-:W-:Y:S02]  /*60d0*/  WARPGROUP.DEPBAR.LE gsb0, 0x0 ;  /* 0x00008000000079c5 */ /* 0x000fe40000010000 */
[----:B------:R-:W-:-:S06]  /*60e0*/  WARPGROUP.ARRIVE ;  /* 0x00000000000079c5 */ /* 0x000fcc0000000000 */
[----:B------:R-:W-:Y:S01]  /*60f0*/  HGMMA.64x32x16.F32.BF16 R88, R28, gdesc[UR8].tnspB, R88, gsb0 ;  /* 0x406000081c587df0 */ /* 0x000fe20008001858 */
[----:B------:R-:W-:Y:S01]  /*6100*/  UIADD3 UR10, UR60, 0x3040, URZ ;  /* 0x000030403c0a7890 */ /* 0x000fe2000fffe03f */
[----:B------:R-:W-:Y:S01]  /*6110*/  UMOV UR11, 0x80000020 ;  /* 0x80000020000b7882 */ /* 0x000fe20000000000 */
        /* <DEDUP_REMOVED lines=8> */
[----:B------:R-:W-:Y:S01]  /*61a0*/  UMOV UR18, UR6 ;  /* 0x0000000600127c82 */ /* 0x000fe20008000000 */
[----:B------:R-:W-:Y:S01]  /*61b0*/  UMOV UR19, 0x80000020 ;  /* 0x8000002000137882 */ /* 0x000fe20000000000 */
[----:B------:R-:W-:-:S07]  /*61c0*/  UIADD3 UR6, UR60, 0x1c80, URZ ;  /* 0x00001c803c067890 */ /* 0x000fce000fffe03f */
[----:B------:R-:W-:Y:S01]  /*61d0*/  UMOV UR22, UR6 ;  /* 0x0000000600167c82 */ /* 0x000fe20008000000 */
[----:B------:R-:W-:Y:S01]  /*61e0*/  UIADD3 UR6, UR60, 0x2c80, URZ ;  /* 0x00002c803c067890 */ /* 0x000fe2000fffe03f */
        /* <DEDUP_REMOVED lines=498> */
[----:B------:R-:W-:Y:S03]  /*8110*/  HGMMA.64x32x16.F32.BF16 R104, R84, gdesc[UR20].tnspB, R104, gsb0 ;  /* 0x4060001454687df0 */ /* 0x000fe60008001868 */
[----:B------:R-:W-:Y:S02]  /*8120*/  WARPGROUP.DEPBAR.LE gsb0, 0x0 ;  /* 0x00008000000079c5 */ /* 0x000fe40000010000 */
[----:B------:R-:W-:Y:S01]  /*8130*/  WARPGROUP.ARRIVE ;  /* 0x00000000000079c5 */ /* 0x000fe20000000000 */
[----:B------:R2:W-:Y:S04]  /*8140*/  STL.64 [R1+0x40], R104 ;  /* 0x0000406801007387 */ /* 0x0005e80000100a00 */
[----:B------:R2:W-:Y:S01]  /*8150*/  STL.64 [R1+0x48], R106 ;  /* 0x0000486a01007387 */ /* 0x0005e20000100a00 */
[----:B------:R-:W-:Y:S01]  /*8160*/  HGMMA.64x32x16.F32.BF16 R88, R84, gdesc[UR8].tnspB, R88, gsb0 ;  /* 0x4060000854587df0 */ /* 0x000fe20008001858 */
[----:B------:R-:W-:Y:S01]  /*8170*/  UIADD3 UR10, UR60, 0x33c0, URZ ;  /* 0x000033c03c0a7890 */ /* 0x000fe2000fffe03f */
[----:B------:R-:W-:Y:S01]  /*8180*/  UMOV UR11, 0x80000020 ;  /* 0x80000020000b7882 */ /* 0x000fe20000000000 */
[----:B------:R2:W-:Y:S04]  /*8190*/  STL.64 [R1+0x50], R108 ;  /* 0x0000506c01007387 */ /* 0x0005e80000100a00 */
[----:B------:R2:W-:Y:S04]  /*81a0*/  STL.64 [R1+0x58], R110 ;  /* 0x0000586e01007387 */ /* 0x0005e80000100a00 */
[----:B------:R2:W-:Y:S04]  /*81b0*/  STL.64 [R1+0x60], R112 ;  /* 0x0000607001007387 */ /* 0x0005e80000100a00 */
[----:B------:R2:W-:Y:S04]  /*81c0*/  STL.64 [R1+0x68], R114 ;  /* 0x0000687201007387 */ /* 0x0005e80000100a00 */
[----:B------:R2:W-:Y:S04]  /*81d0*/  STL.64 [R1+0x70], R116 ;  /* 0x0000707401007387 */ /* 0x0005e80000100a00 */
[----:B------:R2:W-:Y:S01]  /*81e0*/  STL.64 [R1+0x78], R118 ;  /* 0x0000787601007387 */ /* 0x0005e20000100a00 */
[----:B------:R-:W-:-:S02]  /*81f0*/  WARPGROUP.DEPBAR.LE gsb0, 0x0 ;  /* 0x00008000000079c5 */ /* 0x000fc40000010000 */
[----:B------:R-:W-:Y:S01]  /*8200*/  WARPGROUP.ARRIVE ;  /* 0x00000000000079c5 */ /* 0x000fe20000000000 */
[----:B------:R2:W-:Y:S04]  /*8210*/  STL.64 [R1], R88 ;  /* 0x0000005801007387 */ /* 0x0005e80000100a00 */
        /* <DEDUP_REMOVED lines=11> */
[----:B------:R-:W-:-:S06]  /*82d0*/  WARPGROUP.ARRIVE ;  /* 0x00000000000079c5 */ /* 0x000fcc0000000000 */
[----:B------:R-:W-:Y:S01]  /*82e0*/  HGMMA.64x32x16.F32.BF16 R200, R84, gdesc[UR16].tnspB, R200, gsb0 ;  /* 0x4060001054c87df0 */ /* 0x000fe200080018c8 */
[----:B------:R-:W-:Y:S01]  /*82f0*/  UMOV UR18, UR6 ;  /* 0x0000000600127c82 */ /* 0x000fe20008000000 */
[----:B------:R-:W-:Y:S01]  /*8300*/  UMOV UR19, 0x80000020 ;  /* 0x8000002000137882 */ /* 0x000fe20000000000 */
[----:B------:R-:W-:Y:S02]  /*8310*/  WARPGROUP.DEPBAR.LE gsb0, 0x0 ;  /* 0x00008000000079c5 */ /* 0x000fe40000010000 */
[----:B------:R-:W-:-:S06]  /*8320*/  WARPGROUP.ARRIVE ;  /* 0x00000000000079c5 */ /* 0x000fcc0000000000 */
[----:B------:R-:W-:Y:S03]  /*8330*/  HGMMA.64x32x16.F32.BF16 R184, R84, gdesc[UR16].tnspB, R184, gsb0 ;  /* 0x4060001054b87df0 */ /* 0x000fe600080018b8 */
[----:B------:R-:W-:Y:S02]  /*8340*/  WARPGROUP.DEPBAR.LE gsb0, 0x0 ;  /* 0x00008000000079c5 */ /* 0x000fe40000010000 */
[----:B------:R-:W-:-:S06]  /*8350*/  WARPGROUP.ARRIVE ;  /* 0x00000000000079c5 */ /* 0x000fcc0000000000 */
[----:B------:R-:W-:Y:S03]  /*8360*/  HGMMA.64x32x16.F32.BF16 R168, R84, gdesc[UR8].tnspB, R168, gsb0 ;  /* 0x4060000854a87df0 */ /* 0x000fe600080018a8 */
[----:B------:R-:W-:Y:S02]  /*8370*/  WARPGROUP.DEPBAR.LE gsb0, 0x0 ;  /* 0x00008000000079c5 */ /* 0x000fe40000010000 */
[----:B------:R-:W-:-:S06]  /*8380*/  WARPGROUP.ARRIVE ;  /* 0x00000000000079c5 */ /* 0x000fcc0000000000 */
[----:B------:R-:W-:Y:S03]  /*8390*/  HGMMA.64x32x16.F32.BF16 R152, R84, gdesc[UR12].tnspB, R152, gsb0 ;  /* 0x4060000c54987df0 */ /* 0x000fe60008001898 */
[----:B------:R-:W-:Y:S02]  /*83a0*/  WARPGROUP.DEPBAR.LE gsb0, 0x0 ;  /* 0x00008000000079c5 */ /* 0x000fe40000010000 */
[----:B--2---:R-:W-:Y:S05]  /*83b0*/  @!P0 BRA `(.L_x_21) ;  /* 0x0000000000048947 */ /* 0x004fea0003800000 */
[----:B------:R-:W-:Y:S01]  /*83c0*/  BPT.TRAP 0x1 ;  /* 0x000000040000795c */ /* 0x000fe20000300000 */
.L_x_21:
[----:B-1----:R-:W2:Y:S01]  /*83d0*/  LDL R0, [R1+0x8c] ;  /* 0x00008c0001007983 */ /* 0x002ea20000100800 */
[----:B------:R-:W-:-:S06]  /*83e0*/  UISETP.GT.U32.AND UP0, UPT, UR7, 0x1, UPT ;  /* 0x000000010700788c */ /* 0x000fcc000bf04070 */
[----:B------:R-:W-:Y:S02]  /*83f0*/  PLOP3.LUT P1, PT, PT, PT, UP0, 0x80, 0x0 ;  /* 0x000000000000781c */ /* 0x000fe40003f2f008 */
[----:B--2---:R-:W-:-:S13]  /*8400*/  R2UR UR6, R0 ;  /* 0x00000000000672ca */ /* 0x004fda00000e0000 */
[----:B------:R-:W-:-:S04]  /*8410*/  UIADD3 UR6, UR6, 0x9a028, URZ ;  /* 0x0009a02806067890 */ /* 0x000fc8000fffe03f */
[----:B------:R-:W-:-:S09]  /*8420*/  UPRMT UR6, URZ, 0x654, UR6 ;  /* 0x000006543f067896 */ /* 0x000fd20008000006 */
[----:B------:R-:W-:Y:S01]  /*8430*/  SYNCS.ARRIVE.TRANS64.RED.A1T0 RZ, [UR6], RZ ;  /* 0x000000ffffff79a7 */ /* 0x000fe20008100406 */
[----:B------:R-:W-:Y:S05]  /*8440*/  @P1 BRA `(.L_x_22) ;  /* 0x0000000000041947 */ /* 0x000fea0003800000 */
[----:B------:R-:W-:Y:S01]  /*8450*/  BPT.TRAP 0x1 ;  /* 0x000000040000795c */ /* 0x000fe20000300000 */
.L_x_22:
[----:B------:R-:W-:Y:S02]  /*8460*/  ULDC UR6, c[0x0][0x28c] ;  /* 0x0000a30000067ab9 */ /* 0x000fe40000000800 */
[----:B------:R-:W-:-:S06]  /*8470*/  UISETP.GE.AND UP0, UPT, UR6, 0x101, UPT ;  /* 0x000001010600788c */ /* 0x000fcc000bf06270 */
[----:B------:R-:W-:-:S13]  /*8480*/  PLOP3.LUT P2, PT, PT, PT, UP0, 0x80, 0x0 ;  /* 0x000000000000781c */ /* 0x000fda0003f4f008 */
[----:B------:R-:W-:Y:S05]  /*8490*/  @!P2 BRA `(.L_x_23) ;  /* 0x0000007800f8a947 */ /* 0x000fea0003800000 */
[----:B------:R-:W-:Y:S01]  /*84a0*/  UIADD3 UR6, UR6, 0xff, URZ ;  /* 0x000000ff06067890 */ /* 0x000fe2000fffe03f */
[----:B------:R1:W5:Y:S01]  /*84b0*/  LDL.LU R2, [R1+0x88] ;  /* 0x0000880001027983 */ /* 0x0003620000300800 */
[----:B------:R-:W-:Y:S02]  /*84c0*/  ULDC UR61, c[0x0][0x604] ;  /* 0x00018100003d7ab9 */ /* 0x000fe40000000800 */
[----:B------:R-:W-:-:S04]  /*84d0*/  USHF.R.S32.HI UR7, URZ, 0x1f, UR6 ;  /* 0x0000001f3f077899 */ /* 0x000fc80008011406 */
[----:B------:R-:W-:-:S03]  /*84e0*/  ULEA.HI UR7, UR7, UR6, URZ, 0x8 ;  /* 0x0000000607077291 */ /* 0x000fc6000f8f403f */
[----:B------:R-:W-:Y:S01]  /*84f0*/  UMOV UR6, 0x2 ;  /* 0x0000000200067882 */ /* 0x000fe20000000000 */
[----:B------:R-:W-:Y:S01]  /*8500*/  USHF.R.S32.HI UR10, URZ, 0x8, UR7 ;  /* 0x000000083f0a7899 */ /* 0x000fe20008011407 */
[----:B------:R-:W-:Y:S02]  /*8510*/  MOV R5, UR6 ;  /* 0x0000000600057c02 */ /* 0x000fe40008000f00 */
[----:B------:R-:W-:-:S03]  /*8520*/  UMOV UR7, URZ ;  /* 0x0000003f00077c82 */ /* 0x000fc60008000000 */
[----:B------:R-:W-:-:S05]  /*8530*/  MOV R0, UR10 ;  /* 0x0000000a00007c02 */ /* 0x000fca0008000f00 */
[----:B------:R2:W-:Y:S04]  /*8540*/  STL [R1+0x9c], R0 ;  /* 0x00009c0001007387 */ /* 0x0005e80000100800 */
[----:B------:R-:W3:Y:S01]  /*8550*/  LDL.LU R3, [R1+0x80] ;  /* 0x0000800001037983 */ /* 0x000ee20000300800 */
[----:B------:R-:W-:Y:S01]  /*8560*/  UMOV UR6, 0x1 ;  /* 0x0000000100067882 */ /* 0x000fe20000000000 */
[----:B--2---:R-:W-:Y:S02]  /*8570*/  MOV R0, UR7 ;  /* 0x0000000700007c02 */ /* 0x004fe40008000f00 */
[----:B---3--:R2:W-:Y:S02]  /*8580*/  STL [R1+0x84], R3 ;  /* 0x0000840301007387 */ /* 0x0085e40000100800 */
[----:B--2---:R-:W-:-:S05]  /*8590*/  MOV R3, UR6 ;  /* 0x0000000600037c02 */ /* 0x004fca0008000f00 */
[----:B------:R1:W-:Y:S02]  /*85a0*/  STL [R1+0x90], R3 ;  /* 0x0000900301007387 */ /* 0x0003e40000100800 */
.L_x_34:
[----:B------:R-:W-:-:S13]  /*85b0*/  PLOP3.LUT P3, PT, PT, PT, UP1, 0x80, 0x0 ;  /* 0x000000000000781c */ /* 0x000fda0003f6f018 */
[----:B---3--:R-:W-:Y:S05]  /*85c0*/  @!P3 BRA `(.L_x_24) ;  /* 0x000000000004b947 */ /* 0x008fea0003800000 */
[----:B------:R-:W-:Y:S01]  /*85d0*/  BPT.TRAP 0x1 ;  /* 0x000000040000795c */ /* 0x000fe20000300000 */
.L_x_24:
[----:B-1----:R-:W2:Y:S01]  /*85e0*/  LDL R3, [R1+0x8c] ;  /* 0x00008c0001037983 */ /* 0x002ea20000100800 */
[----:B------:R-:W-:Y:S02]  /*85f0*/  R2UR UR6, R5 ;  /* 0x00000000050672ca */ /* 0x000fe400000e0000 */
[----:B------:R-:W-:Y:S02]  /*8600*/  R2UR UR7, R0 ;  /* 0x00000000000772ca */ /* 0x000fe400000e0000 */
[----:B--2---:R-:W-:-:S11]  /*8610*/  R2UR UR10, R3 ;  /* 0x00000000030a72ca */ /* 0x004fd600000e0000 */
[----:B------:R-:W-:-:S04]  /*8620*/  MOV R3, UR7 ;  /* 0x0000000700037c02 */ /* 0x000fc80008000f00 */
[----:B------:R-:W-:Y:S01]  /*8630*/  SHF.L.U32 R3, R3, 0x1f, RZ ;  /* 0x0000001f03037819 */ /* 0x000fe200000006ff */
[----:B------:R-:W-:-:S09]  /*8640*/  ULEA UR6, UR6, UR10, 0x3 ;  /* 0x0000000a06067291 */ /* 0x000fd2000f8e183f */
[----:B------:R-:W1:Y:S02]  /*8650*/  SYNCS.PHASECHK.TRANS64.TRYWAIT P2, [UR6+0x9a000], R3 ;  /* 0x09a00003ff0075a7 */ /* 0x000e640008040146 */
[----:B-1----:R-:W-:Y:S05]  /*8660*/  @!P2 BRA `(.L_x_25) ;  /* 0x000000c40040a947 */ /* 0x002fea0003800000 */
.L_x_103:
[----:B------:R-:W-:Y:S01]  /*8670*/  R2UR UR10, R5 ;  /* 0x00000000050a72ca */ /* 0x000fe200000e0000 */
[----:B------:R-:W-:Y:S01]  /*8680*/  ULOP3.LUT UR6, UR60, 0x10000, URZ, 0xfc, !UPT ;  /* 0x000100003c067892 */ /* 0x000fe2000f8efc3f */
        /* <DEDUP_REMOVED lines=11> */
[----:B------:R-:W-:Y:S01]  /*8740*/  UIMAD UR6, UR10, 0x1c00, UR6 ;  /* 0x00001c000a0678a4 */ /* 0x000fe2000f8e0206 */
[----:B------:R-:W-:Y:S01]  /*8750*/  UMOV UR47, 0x80000020 ;  /* 0x80000020002f7882 */ /* 0x000fe20000000000 */
[----:B------:R-:W-:-:S02]  /*8760*/  UMOV UR51, 0x80000020 ;  /* 0x8000002000337882 */ /* 0x000fc40000000000 */
[----:B------:R-:W-:Y:S02]  /*8770*/  UIADD3 UR14, UR6, 0x400, URZ ;  /* 0x00000400060e7890 */ /* 0x000fe4000fffe03f */
[----:B------:R-:W-:Y:S02]  /*8780*/  UIADD3 UR18, UR6, 0x402, URZ ;  /* 0x0000040206127890 */ /* 0x000fe4000fffe03f */
[----:B------:R-:W-:Y:S02]  /*8790*/  UIADD3 UR22, UR6, 0x800, URZ ;  /* 0x0000080006167890 */ /* 0x000fe4000fffe03f */
[----:B------:R-:W-:Y:S01]  /*87a0*/  HGMMA.64x256x16.F32.BF16 R24, gdesc[UR4], RZ, !UPT, gsb0 ;  /* 0x03e00000041879f0 */ /* 0x000fe2000c0018ff */
[----:B------:R-:W-:Y:S01]  /*87b0*/  UMOV UR7, UR10 ;  /* 0x0000000a00077c82 */ /* 0x000fe20008000000 */
        /* <DEDUP_REMOVED lines=9> */
[----:B------:R-:W-:Y:S01]  /*8850*/  UMOV UR55, 0x80000020 ;  /* 0x8000002000377882 */ /* 0x000fe20000000000 */
[----:B------:R-:W-:Y:S01]  /*8860*/  UIADD3 UR58, UR6, 0x1802, URZ ;  /* 0x00001802063a7890 */ /* 0x000fe2000fffe03f */
[----:B------:R-:W-:Y:S01]  /*8870*/  UMOV UR59, 0x80000020 ;  /* 0x80000020003b7882 */ /* 0x000fe20000000000 */
[----:B------:R-:W-:-:S04]  /*8880*/  UIADD3 UR6, UR7, 0x1, URZ ;  /* 0x0000000107067890 */ /* 0x000fc8000fffe03f */
[----:B------:R-:W-:-:S04]  /*8890*/  UISETP.NE.AND UP0, UPT, UR6, 0x5, UPT ;  /* 0x000000050600788c */ /* 0x000fc8000bf05270 */
[----:B------:R-:W-:Y:S02]  /*88a0*/  USEL UR7, URZ, 0x1, UP0 ;  /* 0x000000013f077887 */ /* 0x000fe40008000000 */
[----:B------:R-:W-:Y:S01]  /*88b0*/  USEL UR6, UR6, URZ, UP0 ;  /* 0x0000003f06067287 */ /* 0x000fe20008000000 */
[----:B------:R-:W-:Y:S02]  /*88c0*/  WARPGROUP.DEPBAR.LE gsb0, 0x0 ;  /* 0x00008000000079c5 */ /* 0x000fe40000010000 */
[----:B------:R-:W-:-:S06]  /*88d0*/  WARPGROUP.ARRIVE ;  /* 0x00000000000079c5 */ /* 0x000fcc0000000000 */
[----:B------:R-:W-:Y:S01]  /*88e0*/  HGMMA.64x256x16.F32.BF16 R24, gdesc[UR8], R24, gsb0 ;  /* 0x03e00000081879f0 */ /* 0x000fe20008001818 */
[----:B------:R-:W-:-:S13]  /*88f0*/  R2UR UR11, R0 ;  /* 0x00000000000b72ca */ /* 0x000fda00000e0000 */
[----:B------:R-:W-:Y:S01]  /*8900*/  ULOP3.LUT UR7, UR11, UR7, URZ, 0x3c, !UPT ;  /* 0x000000070b077292 */ /* 0x000fe2000f8e3c3f */
[----:B------:R-:W-:Y:S02]  /*8910*/  WARPGROUP.DEPBAR.LE gsb0, 0x0 ;  /* 0x00008000000079c5 */ /* 0x000fe40000010000 */
[----:B------:R-:W-:-:S11]  /*8920*/  WARPGROUP.ARRIVE ;  /* 0x00000000000079c5 */ /* 0x000fd60000000000 */
        /* <DEDUP_REMOVED lines=46> */
[----:B------:R-:W-:Y:S05]  /*8c10*/  @!P3 BRA `(.L_x_26) ;  /* 0x000000000004b947 */ /* 0x000fea0003800000 */
[----:B------:R-:W-:Y:S01]  /*8c20*/  BPT.TRAP 0x1 ;  /* 0x000000040000795c */ /* 0x000fe20000300000 */
.L_x_26:
[----:B------:R-:W2:Y:S04]  /*8c30*/  LDL R0, [R1+0x8c] ;  /* 0x00008c0001007983 */ /* 0x000ea80000100800 */
[----:B------:R-:W-:Y:S01]  /*8c40*/  STL [R1+0xa8], R167 ;  /* 0x0000a8a701007387 */ /* 0x000fe20000100800 */
[----:B--2---:R-:W-:Y:S02]  /*8c50*/  R2UR UR10, R0 ;  /* 0x00000000000a72ca */ /* 0x004fe400000e0000 */
[----:B-----5:R-:W-:-:S04]  /*8c60*/  FMNMX R0, R24, R2, !PT ;  /* 0x0000000218007209 */ /* 0x020fc80007800000 */
        /* <DEDUP_REMOVED lines=62> */
[----:B------:R-:W-:-:S05]  /*9050*/  FMNMX R0, R149, R0, !PT ;  /* 0x0000000095007209 */ /* 0x000fca0007800000 */
[----:B-1----:R-:W1:Y:S02]  /*9060*/  SHFL.BFLY PT, R3, R0, 0x1, 0x1f ;  /* 0x0c201f0000037f89 */ /* 0x002e6400000e0000 */
[----:B-1----:R-:W-:-:S05]  /*9070*/  FMNMX R0, R0, R3, !PT ;  /* 0x0000000300007209 */ /* 0x002fca0007800000 */
[----:B------:R-:W1:Y:S02]  /*9080*/  SHFL.BFLY PT, R3, R0, 0x2, 0x1f ;  /* 0x0c401f0000037f89 */ /* 0x000e6400000e0000 */
[----:B-1----:R-:W-:-:S04]  /*9090*/  FMNMX R4, R0, R3, !PT ;  /* 0x0000000300047209 */ /* 0x002fc80007800000 */
[C---:B------:R-:W-:Y:S01]  /*90a0*/  FSETP.NEU.AND P2, PT, R4.reuse, -INF , PT ;  /* 0xff8000000400780b */ /* 0x040fe20003f4d000 */
[----:B------:R1:W-:Y:S03]  /*90b0*/  STL [R1+0x88], R4 ;  /* 0x0000880401007387 */ /* 0x0003e60000100800 */
[----:B------:R-:W-:-:S05]  /*90c0*/  FSEL R3, R4, RZ, P2 ;  /* 0x000000ff04037208 */ /* 0x000fca0001000000 */
[C---:B------:R-:W-:Y:S01]  /*90d0*/  FMUL R0, R3.reuse, UR61 ;  /* 0x0000003d03007c20 */ /* 0x040fe20008400000 */
[----:B------:R-:W-:-:S03]  /*90e0*/  FADD R167, -R3, R2 ;  /* 0x0000000203a77221 */ /* 0x000fc60000000100 */
[--C-:B------:R-:W-:Y:S01]  /*90f0*/  FFMA R25, R25, UR61, -R0.reuse ;  /* 0x0000003d19197c23 */ /* 0x100fe20008000800 */
[--C-:B------:R-:W-:Y:S01]  /*9100*/  FFMA R29, R29, UR61, -R0.reuse ;  /* 0x0000003d1d1d7c23 */ /* 0x100fe20008000800 */
[--C-:B------:R-:W-:Y:S01]  /*9110*/  FFMA R24, R24, UR61, -R0.reuse ;  /* 0x0000003d18187c23 */ /* 0x100fe20008000800 */
[--C-:B------:R-:W-:Y:S01]  /*9120*/  FFMA R28, R28, UR61, -R0.reuse ;  /* 0x0000003d1c1c7c23 */ /* 0x100fe20008000800 */
[--C-:B------:R-:W-:Y:S01]  /*9130*/  FFMA R36, R36, UR61, -R0.reuse ;  /* 0x0000003d24247c23 */ /* 0x100fe20008000800 */
[----:B------:R-:W-:Y:S01]  /*9140*/  FSETP.GEU.AND P4, PT, R25, -126, PT ;  /* 0xc2fc00001900780b */ /* 0x000fe20003f8e000 */
        /* <DEDUP_REMOVED lines=9> */
[--C-:B------:R-:W-:Y:S01]  /*91e0*/  FFMA R45, R45, UR61, -R0.reuse ;  /* 0x0000003d2d2d7c23 */ /* 0x100fe20008000800 */
[--C-:B------:R-:W-:Y:S01]  /*91f0*/  FFMA R49, R49, UR61, -R0.reuse ;  /* 0x0000003d31317c23 */ /* 0x100fe20008000800 */
[--C-:B------:R-:W-:Y:S01]  /*9200*/  FFMA R44, R44, UR61, -R0.reuse ;  /* 0x0000003d2c2c7c23 */ /* 0x100fe20008000800 */
[----:B------:R-:W-:Y:S01]  /*9210*/  @!P4 FMUL R25, R25, 0.5 ;  /* 0x3f0000001919c820 */ /* 0x000fe20000400000 */
[--C-:B------:R-:W-:Y:S01]  /*9220*/  FFMA R48, R48, UR61, -R0.reuse ;  /* 0x0000003d30307c23 */ /* 0x100fe20008000800 */
[----:B------:R-:W-:Y:S01]  /*9230*/  @!P2 FMUL R29, R29, 0.5 ;  /* 0x3f0000001d1da820 */ /* 0x000fe20000400000 */
[--C-:B------:R-:W-:Y:S01]  /*9240*/  FFMA R60, R60, UR61, -R0.reuse ;  /* 0x0000003d3c3c7c23 */ /* 0x100fe20008000800 */
[----:B-1----:R-:W-:Y:S01]  /*9250*/  MUFU.EX2 R4, R25 ;  /* 0x0000001900047308 */ /* 0x002fe20000000800 */
[----:B------:R-:W-:Y:S01]  /*9260*/  @!P5 FMUL R24, R24, 0.5 ;  /* 0x3f0000001818d820 */ /* 0x000fe20000400000 */
[----:B------:R-:W-:Y:S01]  /*9270*/  @!P3 FMUL R28, R28, 0.5 ;  /* 0x3f0000001c1cb820 */ /* 0x000fe20000400000 */
[--C-:B------:R-:W-:Y:S01]  /*9280*/  FFMA R56, R56, UR61, -R0.reuse ;  /* 0x0000003d38387c23 */ /* 0x100fe20008000800 */
[----:B------:R-:W-:Y:S01]  /*9290*/  @!P6 FMUL R32, R32, 0.5 ;  /* 0x3f0000002020e820 */ /* 0x000fe20000400000 */
[--C-:B------:R-:W-:Y:S01]  /*92a0*/  FFMA R57, R57, UR61, -R0.reuse ;  /* 0x0000003d39397c23 */ /* 0x100fe20008000800 */
[--C-:B------:R-:W-:Y:S01]  /*92b0*/  FFMA R53, R53, UR61, -R0.reuse ;  /* 0x0000003d35357c23 */ /* 0x100fe20008000800 */
[--C-:B------:R-:W-:Y:S01]  /*92c0*/  FFMA R52, R52, UR61, -R0.reuse ;  /* 0x0000003d34347c23 */ /* 0x100fe20008000800 */
[----:B------:R-:W1:Y:S01]  /*92d0*/  MUFU.EX2 R7, R29 ;  /* 0x0000001d00077308 */ /* 0x000e620000000800 */
[--C-:B------:R-:W-:Y:S01]  /*92e0*/  FFMA R69, R69, UR61, -R0.reuse ;  /* 0x0000003d45457c23 */ /* 0x100fe20008000800 */
[--C-:B------:R-:W-:Y:S01]  /*92f0*/  FFMA R65, R65, UR61, -R0.reuse ;  /* 0x0000003d41417c23 */ /* 0x100fe20008000800 */
[--C-:B------:R-:W-:Y:S01]  /*9300*/  FFMA R68, R68, UR61, -R0.reuse ;  /* 0x0000003d44447c23 */ /* 0x100fe20008000800 */
[--C-:B------:R-:W-:Y:S01]  /*9310*/  FFMA R64, R64, UR61, -R0.reuse ;  /* 0x0000003d40407c23 */ /* 0x100fe20008000800 */
[--C-:B------:R-:W-:Y:S01]  /*9320*/  FFMA R61, R61, UR61, -R0.reuse ;  /* 0x0000003d3d3d7c23 */ /* 0x100fe20008000800 */
[--C-:B------:R-:W-:Y:S01]  /*9330*/  FFMA R80, R80, UR61, -R0.reuse ;  /* 0x0000003d50507c23 */ /* 0x100fe20008000800 */
[--C-:B------:R-:W-:Y:S01]  /*9340*/  FFMA R76, R76, UR61, -R0.reuse ;  /* 0x0000003d4c4c7c23 */ /* 0x100fe20008000800 */
[----:B------:R-:W2:Y:S01]  /*9350*/  MUFU.EX2 R17, R24 ;  /* 0x0000001800117308 */ /* 0x000ea20000000800 */
[--C-:B------:R-:W-:Y:S01]  /*9360*/  FFMA R77, R77, UR61, -R0.reuse ;  /* 0x0000003d4d4d7c23 */ /* 0x100fe20008000800 */
[--C-:B------:R-:W-:Y:S01]  /*9370*/  FFMA R73, R73, UR61, -R0.reuse ;  /* 0x0000003d49497c23 */ /* 0x100fe20008000800 */
[--C-:B------:R-:W-:Y:S01]  /*9380*/  FFMA R72, R72, UR61, -R0.reuse ;  /* 0x0000003d48487c23 */ /* 0x100fe20008000800 */
[--C-:B------:R-:W-:Y:S01]  /*9390*/  FFMA R92, R92, UR61, -R0.reuse ;  /* 0x0000003d5c5c7c23 */ /* 0x100fe20008000800 */
[--C-:B------:R-:W-:Y:S01]  /*93a0*/  FFMA R88, R88, UR61, -R0.reuse ;  /* 0x0000003d58587c23 */ /* 0x100fe20008000800 */
[--C-:B------:R-:W-:Y:S01]  /*93b0*/  FFMA R89, R89, UR61, -R0.reuse ;  /* 0x0000003d59597c23 */ /* 0x100fe20008000800 */
[--C-:B------:R-:W-:Y:S01]  /*93c0*/  FFMA R84, R84, UR61, -R0.reuse ;  /* 0x0000003d54547c23 */ /* 0x100fe20008000800 */
[----:B------:R3:W4:Y:S01]  /*93d0*/  MUFU.EX2 R16, R28 ;  /* 0x0000001c00107308 */ /* 0x0007220000000800 */
[----:B-1----:R-:W-:Y:S01]  /*93e0*/  @!P2 FMUL R7, R7, R7 ;  /* 0x000000070707a220 */ /* 0x002fe20000400000 */
[----:B------:R-:W-:Y:S01]  /*93f0*/  FSETP.GEU.AND P2, PT, R40, -126, PT ;  /* 0xc2fc00002800780b */ /* 0x000fe20003f4e000 */
[--C-:B------:R-:W-:Y:S01]  /*9400*/  FFMA R81, R81, UR61, -R0.reuse ;  /* 0x0000003d51517c23 */ /* 0x100fe20008000800 */
[--C-:B------:R-:W-:Y:S01]  /*9410*/  FFMA R20, R93, UR61, -R0.reuse ;  /* 0x0000003d5d147c23 */ /* 0x100fe20008000800 */
[--C-:B------:R-:W-:Y:S01]  /*9420*/  FFMA R23, R85, UR61, -R0.reuse ;  /* 0x0000003d55177c23 */ /* 0x100fe20008000800 */
[--C-:B------:R-:W-:Y:S01]  /*9430*/  FFMA R19, R109, UR61, -R0.reuse ;  /* 0x0000003d6d137c23 */ /* 0x100fe20008000800 */
[--C-:B------:R-:W-:Y:S01]  /*9440*/  FFMA R3, R97, UR61, -R0.reuse ;  /* 0x0000003d61037c23 */ /* 0x100fe20008000800 */
[----:B------:R-:W1:Y:S01]  /*9450*/  MUFU.EX2 R29, R32 ;  /* 0x00000020001d7308 */ /* 0x000e620000000800 */
[----:B---3--:R-:W-:Y:S01]  /*9460*/  MOV R28, R4 ;  /* 0x00000004001c7202 */ /* 0x008fe20000000f00 */
[----:B--2---:R-:W-:Y:S01]  /*9470*/  @!P5 FMUL R17, R17, R17 ;  /* 0x000000111111d220 */ /* 0x004fe20000400000 */
[----:B------:R-:W-:Y:S01]  /*9480*/  FSETP.GEU.AND P5, PT, R33, -126, PT ;  /* 0xc2fc00002100780b */ /* 0x000fe20003fae000 */
[--C-:B------:R-:W-:Y:S01]  /*9490*/  FFMA R4, R104, UR61, -R0.reuse ;  /* 0x0000003d68047c23 */ /* 0x100fe20008000800 */
[--C-:B------:R-:W-:Y:S01]  /*94a0*/  FFMA R104, R120, UR61, -R0.reuse ;  /* 0x0000003d78687c23 */ /* 0x100fe20008000800 */
[----:B------:R-:W-:Y:S01]  /*94b0*/  @!P4 FMUL R28, R28, R28 ;  /* 0x0000001c1c1cc220 */ /* 0x000fe20000400000 */
[----:B------:R-:W-:Y:S01]  /*94c0*/  FSETP.GEU.AND P4, PT, R36, -126, PT ;  /* 0xc2fc00002400780b */ /* 0x000fe20003f8e000 */
[----:B------:R-:W-:Y:S01]  /*94d0*/  @!P2 FMUL R40, R40, 0.5 ;  /* 0x3f0000002828a820 */ /* 0x000fe20000400000 */
[----:B----4-:R-:W-:Y:S01]  /*94e0*/  @!P3 FMUL R16, R16, R16 ;  /* 0x000000101010b220 */ /* 0x010fe20000400000 */
[----:B------:R-:W-:Y:S01]  /*94f0*/  FSETP.GEU.AND P3, PT, R37, -126, PT ;  /* 0xc2fc00002500780b */ /* 0x000fe20003f6e000 */
[--C-:B------:R-:W-:Y:S01]  /*9500*/  FFMA R22, R101, UR61, -R0.reuse ;  /* 0x0000003d65167c23 */ /* 0x100fe20008000800 */
[--C-:B------:R-:W-:Y:S01]  /*9510*/  FFMA R21, R100, UR61, -R0.reuse ;  /* 0x0000003d64157c23 */ /* 0x100fe20008000800 */
[--C-:B------:R-:W-:Y:S01]  /*9520*/  FFMA R101, R136, UR61, -R0.reuse ;  /* 0x0000003d88657c23 */ /* 0x100fe20008000800 */
[----:B------:R-:W2:Y:S01]  /*9530*/  MUFU.EX2 R40, R40 ;  /* 0x0000002800287308 */ /* 0x000ea20000000800 */
[--C-:B------:R-:W-:Y:S01]  /*9540*/  FFMA R121, R121, UR61, -R0.reuse ;  /* 0x0000003d79797c23 */ /* 0x100fe20008000800 */
[----:B------:R-:W-:Y:S01]  /*9550*/  @!P5 FMUL R33, R33, 0.5 ;  /* 0x3f0000002121d820 */ /* 0x000fe20000400000 */
[----:B-1----:R-:W-:Y:S01]  /*9560*/  @!P6 FMUL R29, R29, R29 ;  /* 0x0000001d1d1de220 */ /* 0x002fe20000400000 */
[----:B------:R-:W-:Y:S01]  /*9570*/  FSETP.GEU.AND P6, PT, R41, -126, PT ;  /* 0xc2fc00002900780b */ /* 0x000fe20003fce000 */
[--C-:B------:R-:W-:Y:S01]  /*9580*/  FFMA R100, R144, UR61, -R0.reuse ;  /* 0x0000003d90647c23 */ /* 0x100fe20008000800 */
[----:B------:R-:W-:Y:S01]  /*9590*/  @!P4 FMUL R36, R36, 0.5 ;  /* 0x3f0000002424c820 */ /* 0x000fe20000400000 */
[----:B------:R-:W-:Y:S01]  /*95a0*/  FFMA R97, R145, UR61, -R0 ;  /* 0x0000003d91617c23 */ /* 0x000fe20008000800 */
[----:B------:R-:W1:Y:S01]  /*95b0*/  MUFU.EX2 R32, R33 ;  /* 0x0000002100207308 */ /* 0x000e620000000800 */
[----:B------:R-:W-:-:S07]  /*95c0*/  @!P3 FMUL R37, R37, 0.5 ;  /* 0x3f0000002525b820 */ /* 0x000fce0000400000 */
[----:B------:R-:W3:Y:S01]  /*95d0*/  MUFU.EX2 R2, R36 ;  /* 0x0000002400027308 */ /* 0x000ee20000000800 */
[----:B--2---:R-:W-:Y:S01]  /*95e0*/  @!P2 FMUL R40, R40, R40 ;  /* 0x000000282828a220 */ /* 0x004fe20000400000 */
[----:B------:R-:W-:Y:S01]  /*95f0*/  FSETP.GEU.AND P2, PT, R49, -126, PT ;  /* 0xc2fc00003100780b */ /* 0x000fe20003f4e000 */
[----:B------:R-:W-:-:S05]  /*9600*/  @!P6 FMUL R41, R41, 0.5 ;  /* 0x3f0000002929e820 */ /* 0x000fca0000400000 */
[----:B------:R3:W2:Y:S01]  /*9610*/  MUFU.EX2 R25, R37 ;  /* 0x0000002500197308 */ /* 0x0006a20000000800 */
[----:B-1----:R-:W-:Y:S01]  /*9620*/  @!P5 FMUL R32, R32, R32 ;  /* 0x000000202020d220 */ /* 0x002fe20000400000 */
[----:B------:R-:W-:-:S05]  /*9630*/  FSETP.GEU.AND P5, PT, R44, -126, PT ;  /* 0xc2fc00002c00780b */ /* 0x000fca0003fae000 */
[----:B------:R-:W-:Y:S01]  /*9640*/  @!P2 FMUL R49, R49, 0.5 ;  /* 0x3f0000003131a820 */ /* 0x000fe20000400000 */
[----:B------:R-:W1:Y:S01]  /*9650*/  MUFU.EX2 R24, R41 ;  /* 0x0000002900187308 */ /* 0x000e620000000800 */
[----:B---3--:R-:W-:Y:S01]  /*9660*/  MOV R37, R2 ;  /* 0x0000000200257202 */ /* 0x008fe20000000f00 */
[--C-:B------:R-:W-:Y:S01]  /*9670*/  FFMA R2, R96, UR61, -R0.reuse ;  /* 0x0000003d60027c23 */ /* 0x100fe20008000800 */
[----:B------:R-:W-:Y:S01]  /*9680*/  FFMA R96, R148, UR61, -R0 ;  /* 0x0000003d94607c23 */ /* 0x000fe20008000800 */
[----:B------:R-:W-:Y:S02]  /*9690*/  MOV R148, R40 ;  /* 0x0000002800947202 */ /* 0x000fe40000000f00 */
[----:B------:R-:W-:Y:S01]  /*96a0*/  @!P4 FMUL R37, R37, R37 ;  /* 0x000000252525c220 */ /* 0x000fe20000400000 */
[----:B------:R-:W-:Y:S01]  /*96b0*/  FSETP.GEU.AND P4, PT, R45, -126, PT ;  /* 0xc2fc00002d00780b */ /* 0x000fe20003f8e000 */
[----:B------:R-:W-:Y:S01]  /*96c0*/  @!P5 FMUL R44, R44, 0.5 ;  /* 0x3f0000002c2cd820 */ /* 0x000fe20000400000 */
[----:B--2---:R-:W-:Y:S01]  /*96d0*/  @!P3 FMUL R25, R25, R25 ;  /* 0x000000191919b220 */ /* 0x004fe20000400000 */
[----:B------:R-:W-:-:S04]  /*96e0*/  FSETP.GEU.AND P3, PT, R48, -126, PT ;  /* 0xc2fc00003000780b */ /* 0x000fc80003f6e000 */
[----:B------:R-:W2:Y:S01]  /*96f0*/  MUFU.EX2 R44, R44 ;  /* 0x0000002c002c7308 */ /* 0x000ea20000000800 */
[----:B-1----:R-:W-:Y:S01]  /*9700*/  @!P6 FMUL R24, R24, R24 ;  /* 0x000000181818e220 */ /* 0x002fe20000400000 */
[----:B------:R-:W-:-:S04]  /*9710*/  FSETP.GEU.AND P6, PT, R52, -126, PT ;  /* 0xc2fc00003400780b */ /* 0x000fc80003fce000 */
[----:B------:R-:W-:-:S03]  /*9720*/  @!P4 FMUL R45, R45, 0.5 ;  /* 0x3f0000002d2dc820 */ /* 0x000fc60000400000 */
[----:B------:R-:W-:Y:S01]  /*9730*/  @!P3 FMUL R48, R48, 0.5 ;  /* 0x3f0000003030b820 */ /* 0x000fe20000400000 */
[----:B------:R-:W1:Y:S01]  /*9740*/  MUFU.EX2 R41, R45 ;  /* 0x0000002d00297308 */ /* 0x000e620000000800 */
[----:B--2---:R-:W-:-:S07]  /*9750*/  @!P5 FMUL R44, R44, R44 ;  /* 0x0000002c2c2cd220 */ /* 0x004fce0000400000 */
[----:B------:R-:W2:Y:S01]  /*9760*/  MUFU.EX2 R45, R49 ;  /* 0x00000031002d7308 */ /* 0x000ea20000000800 */
[----:B------:R-:W-:Y:S01]  /*9770*/  FSETP.GEU.AND P5, PT, R53, -126, PT ;  /* 0xc2fc00003500780b */ /* 0x000fe20003fae000 */
[----:B------:R-:W-:Y:S01]  /*9780*/  @!P6 FMUL R52, R52, 0.5 ;  /* 0x3f0000003434e820 */ /* 0x000fe20000400000 */
[----:B------:R-:W-:-:S05]  /*9790*/  MOV R144, R44 ;  /* 0x0000002c00907202 */ /* 0x000fca0000000f00 */
[----:B------:R-:W3:Y:S01]  /*97a0*/  MUFU.EX2 R10, R48 ;  /* 0x00000030000a7308 */ /* 0x000ee20000000800 */
[----:B-1----:R-:W-:Y:S01]  /*97b0*/  @!P4 FMUL R41, R41, R41 ;  /* 0x000000292929c220 */ /* 0x002fe20000400000 */
[----:B------:R-:W-:-:S04]  /*97c0*/  FSETP.GEU.AND P4, PT, R56, -126, PT ;  /* 0xc2fc00003800780b */ /* 0x000fc80003f8e000 */
[----:B------:R-:W-:Y:S01]  /*97d0*/  @!P5 FMUL R53, R53, 0.5 ;  /* 0x3f0000003535d820 */ /* 0x000fe20000400000 */
[----:B------:R-:W-:Y:S01]  /*97e0*/  MOV R145, R41 ;  /* 0x0000002900917202 */ /* 0x000fe20000000f00 */
[----:B------:R1:W4:Y:S01]  /*97f0*/  MUFU.EX2 R5, R52 ;  /* 0x0000003400057308 */ /* 0x0003220000000800 */
[----:B--2---:R-:W-:Y:S01]  /*9800*/  @!P2 FMUL R45, R45, R45 ;  /* 0x0000002d2d2da220 */ /* 0x004fe20000400000 */
[----:B------:R-:W-:-:S05]  /*9810*/  FSETP.GEU.AND P2, PT, R60, -126, PT ;  /* 0xc2fc00003c00780b */ /* 0x000fca0003f4e000 */
[----:B------:R-:W-:Y:S01]  /*9820*/  @!P4 FMUL R56, R56, 0.5 ;  /* 0x3f0000003838c820 */ /* 0x000fe20000400000 */
[----:B------:R-:W2:Y:S01]  /*9830*/  MUFU.EX2 R36, R53 ;  /* 0x0000003500247308 */ /* 0x000ea20000000800 */
[----:B---3--:R-:W-:Y:S01]  /*9840*/  @!P3 FMUL R10, R10, R10 ;  /* 0x0000000a0a0ab220 */ /* 0x008fe20000400000 */
[----:B------:R-:W-:Y:S02]  /*9850*/  FSETP.GEU.AND P3, PT, R57, -126, PT ;  /* 0xc2fc00003900780b */ /* 0x000fe40003f6e000 */
[----:B-1----:R-:W-:-:S03]  /*9860*/  MOV R52, R28 ;  /* 0x0000001c00347202 */ /* 0x002fc60000000f00 */
[----:B------:R-:W-:Y:S01]  /*9870*/  @!P2 FMUL R60, R60, 0.5 ;  /* 0x3f0000003c3ca820 */ /* 0x000fe20000400000 */
[----:B------:R1:W3:Y:S01]  /*9880*/  MUFU.EX2 R15, R56 ;  /* 0x00000038000f7308 */ /* 0x0002e20000000800 */
[----:B----4-:R-:W-:Y:S01]  /*9890*/  @!P6 FMUL R5, R5, R5 ;  /* 0x000000050505e220 */ /* 0x010fe20000400000 */
[----:B------:R-:W-:-:S05]  /*98a0*/  FSETP.GEU.AND P6, PT, R61, -126, PT ;  /* 0xc2fc00003d00780b */ /* 0x000fca0003fce000 */
[----:B------:R-:W-:Y:S01]  /*98b0*/  @!P3 FMUL R57, R57, 0.5 ;  /* 0x3f0000003939b820 */ /* 0x000fe20000400000 */
[----:B------:R-:W4:Y:S01]  /*98c0*/  MUFU.EX2 R14, R60 ;  /* 0x0000003c000e7308 */ /* 0x000f220000000800 */
[----:B--2---:R-:W-:Y:S01]  /*98d0*/  @!P5 FMUL R36, R36, R36 ;  /* 0x000000242424d220 */ /* 0x004fe20000400000 */
[----:B------:R-:W-:Y:S02]  /*98e0*/  FSETP.GEU.AND P5, PT, R64, -126, PT ;  /* 0xc2fc00004000780b */ /* 0x000fe40003fae000 */
[----:B-1----:R-:W-:Y:S01]  /*98f0*/  MOV R56, R17 ;  /* 0x0000001100387202 */ /* 0x002fe20000000f00 */
[--C-:B------:R-:W-:Y:S01]  /*9900*/  FFMA R17, R133, UR61, -R0.reuse ;  /* 0x0000003d85117c23 */ /* 0x100fe20008000800 */
[----:B------:R-:W-:Y:S01]  /*9910*/  MOV R133, R5 ;  /* 0x0000000500857202 */ /* 0x000fe20000000f00 */
[----:B------:R-:W-:Y:S01]  /*9920*/  @!P6 FMUL R61, R61, 0.5 ;  /* 0x3f0000003d3de820 */ /* 0x000fe20000400000 */
[----:B------:R-:W1:Y:S01]  /*9930*/  MUFU.EX2 R48, R57 ;  /* 0x0000003900307308 */ /* 0x000e620000000800 */
[----:B---3--:R-:W-:Y:S01]  /*9940*/  @!P4 FMUL R15, R15, R15 ;  /* 0x0000000f0f0fc220 */ /* 0x008fe20000400000 */
[----:B------:R-:W-:Y:S01]  /*9950*/  FSETP.GEU.AND P4, PT, R65, -126, PT ;  /* 0xc2fc00004100780b */ /* 0x000fe20003f8e000 */
[----:B------:R-:W-:Y:S01]  /*9960*/  FFMA R5, R137, UR61, -R0 ;  /* 0x0000003d89057c23 */ /* 0x000fe20008000800 */
[----:B------:R-:W-:-:S02]  /*9970*/  MOV R137, R36 ;  /* 0x0000002400897202 */ /* 0x000fc40000000f00 */
[----:B------:R-:W-:Y:S01]  /*9980*/  MOV R36, R7 ;  /* 0x0000000700247202 */ /* 0x000fe20000000f00 */
[----:B------:R-:W-:Y:S01]  /*9990*/  @!P5 FMUL R64, R64, 0.5 ;  /* 0x3f0000004040d820 */ /* 0x000fe20000400000 */
[----:B------:R-:W2:Y:S01]  /*99a0*/  MUFU.EX2 R237, R61 ;  /* 0x0000003d00ed7308 */ /* 0x000ea20000000800 */
[----:B----4-:R-:W-:Y:S01]  /*99b0*/  @!P2 FMUL R14, R14, R14 ;  /* 0x0000000e0e0ea220 */ /* 0x010fe20000400000 */
[----:B------:R-:W-:Y:S01]  /*99c0*/  FSETP.GEU.AND P2, PT, R69, -126, PT ;  /* 0xc2fc00004500780b */ /* 0x000fe20003f4e000 */
[--C-:B------:R-:W-:Y:S01]  /*99d0*/  FFMA R7, R140, UR61, -R0.reuse ;  /* 0x0000003d8c077c23 */ /* 0x100fe20008000800 */
[----:B------:R-:W-:Y:S01]  /*99e0*/  MOV R140, R10 ;  /* 0x0000000a008c7202 */ /* 0x000fe20000000f00 */
[----:B------:R-:W-:Y:S01]  /*99f0*/  FFMA R10, R141, UR61, -R0 ;  /* 0x0000003d8d0a7c23 */ /* 0x000fe20008000800 */
[----:B------:R-:W-:Y:S01]  /*9a00*/  MOV R141, R45 ;  /* 0x0000002d008d7202 */ /* 0x000fe20000000f00 */
        /* <DEDUP_REMOVED lines=8> */
[----:B---3--:R-:W-:-:S04]  /*9a90*/  FFMA R64, R105, UR61, -R0 ;  /* 0x0000003d69407c23 */ /* 0x008fc80008000800 */
[----:B------:R-:W-:Y:S01]  /*9aa0*/  @!P3 FMUL R68, R68, 0.5 ;  /* 0x3f0000004444b820 */ /* 0x000fe20000400000 */
[----:B------:R2:W3:Y:S01]  /*9ab0*/  MUFU.EX2 R235, R69 ;  /* 0x0000004500eb7308 */ /* 0x0004e20000000800 */
[----:B----4-:R-:W-:Y:S01]  /*9ac0*/  @!P5 FMUL R13, R13, R13 ;  /* 0x0000000d0d0dd220 */ /* 0x010fe20000400000 */
[----:B------:R-:W-:-:S05]  /*9ad0*/  FSETP.GEU.AND P5, PT, R73, -126, PT ;  /* 0xc2fc00004900780b */ /* 0x000fca0003fae000 */
[----:B------:R-:W-:Y:S01]  /*9ae0*/  @!P6 FMUL R72, R72, 0.5 ;  /* 0x3f0000004848e820 */ /* 0x000fe20000400000 */
[----:B------:R-:W4:Y:S01]  /*9af0*/  MUFU.EX2 R8, R68 ;  /* 0x0000004400087308 */ /* 0x000f220000000800 */
[----:B-1----:R-:W-:Y:S01]  /*9b00*/  @!P4 FMUL R236, R236, R236 ;  /* 0x000000ecececc220 */ /* 0x002fe20000400000 */
[----:B------:R-:W-:Y:S02]  /*9b10*/  FSETP.GEU.AND P4, PT, R76, -126, PT ;  /* 0xc2fc00004c00780b */ /* 0x000fe40003f8e000 */
[----:B--2---:R-:W-:-:S03]  /*9b20*/  MOV R69, R32 ;  /* 0x0000002000457202 */ /* 0x004fc60000000f00 */
[----:B------:R-:W-:Y:S01]  /*9b30*/  @!P5 FMUL R73, R73, 0.5 ;  /* 0x3f0000004949d820 */ /* 0x000fe20000400000 */
[----:B------:R1:W2:Y:S01]  /*9b40*/  MUFU.EX2 R6, R72 ;  /* 0x0000004800067308 */ /* 0x0002a20000000800 */
[----:B---3--:R-:W-:Y:S01]  /*9b50*/  @!P2 FMUL R235, R235, R235 ;  /* 0x000000ebebeba220 */ /* 0x008fe20000400000 */
[----:B------:R-:W-:-:S05]  /*9b60*/  FSETP.GEU.AND P2, PT, R80, -126, PT ;  /* 0xc2fc00005000780b */ /* 0x000fca0003f4e000 */
[----:B------:R-:W-:Y:S01]  /*9b70*/  @!P4 FMUL R76, R76, 0.5 ;  /* 0x3f0000004c4cc820 */ /* 0x000fe20000400000 */
[----:B------:R-:W3:Y:S01]  /*9b80*/  MUFU.EX2 R234, R73 ;  /* 0x0000004900ea7308 */ /* 0x000ee20000000800 */
[----:B----4-:R-:W-:Y:S01]  /*9b90*/  @!P3 FMUL R8, R8, R8 ;  /* 0x000000080808b220 */ /* 0x010fe20000400000 */
[----:B------:R-:W-:Y:S02]  /*9ba0*/  FSETP.GEU.AND P3, PT, R77, -126, PT ;  /* 0xc2fc00004d00780b */ /* 0x000fe40003f6e000 */
[----:B-1----:R-:W-:-:S03]  /*9bb0*/  MOV R72, R25 ;  /* 0x0000001900487202 */ /* 0x002fc60000000f00 */
[----:B------:R-:W-:Y:S01]  /*9bc0*/  @!P2 FMUL R80, R80, 0.5 ;  /* 0x3f0000005050a820 */ /* 0x000fe20000400000 */
[----:B------:R-:W1:Y:S01]  /*9bd0*/  MUFU.EX2 R49, R76 ;  /* 0x0000004c00317308 */ /* 0x000e620000000800 */
[----:B--2---:R-:W-:Y:S01]  /*9be0*/  @!P6 FMUL R6, R6, R6 ;  /* 0x000000060606e220 */ /* 0x004fe20000400000 */
[----:B------:R-:W-:-:S04]  /*9bf0*/  FSETP.GEU.AND P6, PT, R81, -126, PT ;  /* 0xc2fc00005100780b */ /* 0x000fc80003fce000 */
[----:B------:R-:W-:Y:S01]  /*9c00*/  MOV R136, R6 ;  /* 0x0000000600887202 */ /* 0x000fe20000000f00 */
[----:B------:R-:W-:Y:S01]  /*9c10*/  @!P3 FMUL R77, R77, 0.5 ;  /* 0x3f0000004d4db820 */ /* 0x000fe20000400000 */
[----:B------:R-:W2:Y:S01]  /*9c20*/  MUFU.EX2 R33, R80 ;  /* 0x0000005000217308 */ /* 0x000ea20000000800 */
[----:B---3--:R-:W-:Y:S01]  /*9c30*/  @!P5 FMUL R234, R234, R234 ;  /* 0x000000eaeaead220 */ /* 0x008fe20000400000 */
[----:B------:R-:W-:Y:S01]  /*9c40*/  FSETP.GEU.AND P5, PT, R84, -126, PT ;  /* 0xc2fc00005400780b */ /* 0x000fe20003fae000 */
[--C-:B------:R-:W-:Y:S01]  /*9c50*/  FFMA R6, R124, UR61, -R0.reuse ;  /* 0x0000003d7c067c23 */ /* 0x100fe20008000800 */
[----:B------:R-:W-:Y:S01]  /*9c60*/  MOV R124, R8 ;  /* 0x00000008007c7202 */ /* 0x000fe20000000f00 */
[--C-:B------:R-:W-:Y:S01]  /*9c70*/  FFMA R8, R125, UR61, -R0.reuse ;  /* 0x0000003d7d087c23 */ /* 0x100fe20008000800 */
[----:B------:R-:W-:Y:S01]  /*9c80*/  MOV R125, R13 ;  /* 0x0000000d007d7202 */ /* 0x000fe20000000f00 */
[----:B------:R-:W-:Y:S01]  /*9c90*/  @!P6 FMUL R81, R81, 0.5 ;  /* 0x3f0000005151e820 */ /* 0x000fe20000400000 */
[----:B------:R-:W3:Y:S01]  /*9ca0*/  MUFU.EX2 R233, R77 ;  /* 0x0000004d00e97308 */ /* 0x000ee20000000800 */
[----:B-1----:R-:W-:Y:S01]  /*9cb0*/  @!P4 FMUL R49, R49, R49 ;  /* 0x000000313131c220 */ /* 0x002fe20000400000 */
[----:B------:R-:W-:Y:S01]  /*9cc0*/  FSETP.GEU.AND P4, PT, R88, -126, PT ;  /* 0xc2fc00005800780b */ /* 0x000fe20003f8e000 */
[--C-:B------:R-:W-:Y:S01]  /*9cd0*/  FFMA R13, R128, UR61, -R0.reuse ;  /* 0x0000003d800d7c23 */ /* 0x100fe20008000800 */
[----:B------:R-:W-:Y:S01]  /*9ce0*/  MOV R128, R14 ;  /* 0x0000000e00807202 */ /* 0x000fe20000000f00 */
[--C-:B------:R-:W-:Y:S01]  /*9cf0*/  FFMA R14, R129, UR61, -R0.reuse ;  /* 0x0000003d810e7c23 */ /* 0x100fe20008000800 */
[----:B------:R-:W-:Y:S01]  /*9d00*/  MOV R129, R15 ;  /* 0x0000000f00817202 */ /* 0x000fe20000000f00 */
[----:B------:R-:W-:Y:S01]  /*9d10*/  @!P5 FMUL R84, R84, 0.5 ;  /* 0x3f0000005454d820 */ /* 0x000fe20000400000 */
[----:B------:R-:W1:Y:S01]  /*9d20*/  MUFU.EX2 R232, R81 ;  /* 0x0000005100e87308 */ /* 0x000e620000000800 */
[----:B--2---:R-:W-:Y:S01]  /*9d30*/  @!P2 FMUL R33, R33, R33 ;  /* 0x000000212121a220 */ /* 0x004fe20000400000 */
[----:B------:R-:W-:Y:S01]  /*9d40*/  FSETP.GEU.AND P2, PT, R92, -126, PT ;  /* 0xc2fc00005c00780b */ /* 0x000fe20003f4e000 */
[----:B------:R-:W-:Y:S01]  /*9d50*/  FFMA R15, R132, UR61, -R0 ;  /* 0x0000003d840f7c23 */ /* 0x000fe20008000800 */
[----:B------:R-:W-:-:S02]  /*9d60*/  MOV R132, R48 ;  /* 0x0000003000847202 */ /* 0x000fc40000000f00 */
[----:B------:R-:W-:Y:S01]  /*9d70*/  MOV R76, R36 ;  /* 0x00000024004c7202 */ /* 0x000fe20000000f00 */
[----:B------:R-:W-:Y:S01]  /*9d80*/  @!P4 FMUL R88, R88, 0.5 ;  /* 0x3f0000005858c820 */ /* 0x000fe20000400000 */
[----:B------:R-:W2:Y:S01]  /*9d90*/  MUFU.EX2 R12, R84 ;  /* 0x00000054000c7308 */ /* 0x000ea20000000800 */
[----:B---3--:R-:W-:Y:S01]  /*9da0*/  @!P3 FMUL R233, R233, R233 ;  /* 0x000000e9e9e9b220 */ /* 0x008fe20000400000 */
[----:B------:R-:W-:Y:S02]  /*9db0*/  FSETP.GEU.AND P3, PT, R89, -126, PT ;  /* 0xc2fc00005900780b */ /* 0x000fe40003f6e000 */
[----:B------:R-:W-:-:S03]  /*9dc0*/  MOV R80, R29 ;  /* 0x0000001d00507202 */ /* 0x000fc60000000f00 */
        /* <DEDUP_REMOVED lines=9> */
[----:B------:R-:W2:Y:S01]  /*9e60*/  MUFU.EX2 R11, R89 ;  /* 0x00000059000b7308 */ /* 0x000ea20000000800 */
[----:B---3--:R-:W-:Y:S01]  /*9e70*/  @!P4 FMUL R9, R9, R9 ;  /* 0x000000090909c220 */ /* 0x008fe20000400000 */
[----:B------:R-:W-:Y:S01]  /*9e80*/  FSETP.GEU.AND P4, PT, R3, -126, PT ;  /* 0xc2fc00000300780b */ /* 0x000fe20003f8e000 */
[--C-:B-1----:R-:W-:Y:S01]  /*9e90*/  FFMA R92, R149, UR61, -R0.reuse ;  /* 0x0000003d955c7c23 */ /* 0x102fe20008000800 */
[----:B------:R-:W-:Y:S02]  /*9ea0*/  MOV R149, R24 ;  /* 0x0000001800957202 */ /* 0x000fe40000000f00 */
[----:B------:R-:W-:Y:S01]  /*9eb0*/  MOV R109, R9 ;  /* 0x00000009006d7202 */ /* 0x000fe20000000f00 */
[--C-:B------:R-:W-:Y:S01]  /*9ec0*/  FFMA R9, R112, UR61, -R0.reuse ;  /* 0x0000003d70097c23 */ /* 0x100fe20008000800 */
[----:B------:R-:W-:Y:S01]  /*9ed0*/  @!P5 FMUL R2, R2, 0.5 ;  /* 0x3f0000000202d820 */ /* 0x000fe20000400000 */
[----:B----4-:R-:W-:Y:S01]  /*9ee0*/  MOV R120, R18 ;  /* 0x0000001200787202 */ /* 0x010fe20000000f00 */
[--C-:B------:R-:W-:Y:S01]  /*9ef0*/  FFMA R18, R108, UR61, -R0.reuse ;  /* 0x0000003d6c127c23 */ /* 0x100fe20008000800 */
[----:B------:R-:W1:Y:S01]  /*9f00*/  MUFU.EX2 R20, R20 ;  /* 0x0000001400147308 */ /* 0x000e620000000800 */
[----:B------:R-:W3:Y:S01]  /*9f10*/  LDL.LU R108, [R1+0x40] ;  /* 0x00004000016c7983 */ /* 0x000ee20000300800 */
[----:B------:R-:W-:Y:S01]  /*9f20*/  FADD R24, R56, R109 ;  /* 0x0000006d38187221 */ /* 0x000fe20000000000 */
[----:B------:R-:W-:Y:S01]  /*9f30*/  @!P2 FMUL R120, R120, R120 ;  /* 0x000000787878a220 */ /* 0x000fe20000400000 */
[----:B------:R-:W-:Y:S01]  /*9f40*/  FSETP.GEU.AND P2, PT, R4, -126, PT ;  /* 0xc2fc00000400780b */ /* 0x000fe20003f4e000 */
[----:B------:R-:W4:Y:S01]  /*9f50*/  LDL.LU R105, [R1+0x44] ;  /* 0x0000440001697983 */ /* 0x000f220000300800 */
[----:B--2---:R-:W-:Y:S01]  /*9f60*/  @!P3 FMUL R11, R11, R11 ;  /* 0x0000000b0b0bb220 */ /* 0x004fe20000400000 */
[----:B------:R-:W-:Y:S01]  /*9f70*/  FSETP.GEU.AND P3, PT, R104, -126, PT ;  /* 0xc2fc00006800780b */ /* 0x000fe20003f6e000 */
[----:B------:R-:W-:Y:S01]  /*9f80*/  @!P4 FMUL R3, R3, 0.5 ;  /* 0x3f0000000303c820 */ /* 0x000fe20000400000 */
[----:B------:R-:W2:Y:S01]  /*9f90*/  LDL.LU R93, [R1+0x50] ;  /* 0x00005000015d7983 */ /* 0x000ea20000300800 */
[----:B------:R-:W1:Y:S01]  /*9fa0*/  MUFU.EX2 R2, R2 ;  /* 0x0000000200027308 */ /* 0x000e620000000800 */
[----:B------:R-:W-:Y:S01]  /*9fb0*/  MOV R112, R11 ;  /* 0x0000000b00707202 */ /* 0x000fe20000000f00 */
[--C-:B------:R-:W-:Y:S01]  /*9fc0*/  FFMA R11, R113, UR61, -R0.reuse ;  /* 0x0000003d710b7c23 */ /* 0x100fe20008000800 */
[----:B------:R-:W2:Y:S01]  /*9fd0*/  LDL.LU R89, [R1+0x54] ;  /* 0x0000540001597983 */ /* 0x000ea20000300800 */
[----:B------:R-:W-:Y:S01]  /*9fe0*/  MOV R113, R12 ;  /* 0x0000000c00717202 */ /* 0x000fe20000000f00 */
[--C-:B------:R-:W-:Y:S01]  /*9ff0*/  FFMA R12, R116, UR61, -R0.reuse ;  /* 0x0000003d740c7c23 */ /* 0x100fe20008000800 */
[----:B------:R-:W-:Y:S01]  /*a000*/  MOV R116, R33 ;  /* 0x0000002100747202 */ /* 0x000fe20000000f00 */
[----:B------:R-:W2:Y:S01]  /*a010*/  LDL.LU R88, [R1+0x60] ;  /* 0x0000600001587983 */ /* 0x000ea20000300800 */
[----:B------:R-:W-:Y:S01]  /*a020*/  MOV R33, R16 ;  /* 0x0000001000217202 */ /* 0x000fe20000000f00 */
[----:B------:R-:W-:Y:S01]  /*a030*/  FFMA R16, R117, UR61, -R0 ;  /* 0x0000003d75107c23 */ /* 0x000fe20008000800 */
[----:B------:R-:W-:Y:S01]  /*a040*/  MOV R117, R49 ;  /* 0x0000003100757202 */ /* 0x000fe20000000f00 */
[----:B------:R-:W2:Y:S01]  /*a050*/  LDL.LU R85, [R1+0x64] ;  /* 0x0000640001557983 */ /* 0x000ea20000300800 */
[----:B------:R-:W-:Y:S01]  /*a060*/  @!P2 FMUL R4, R4, 0.5 ;  /* 0x3f0000000404a820 */ /* 0x000fe20000400000 */
[----:B------:R-:W1:Y:S01]  /*a070*/  MUFU.EX2 R3, R3 ;  /* 0x0000000300037308 */ /* 0x000e620000000800 */
[----:B------:R-:W-:Y:S01]  /*a080*/  @!P3 FMUL R104, R104, 0.5 ;  /* 0x3f0000006868b820 */ /* 0x000fe20000400000 */
[----:B------:R-:W2:Y:S01]  /*a090*/  LDL.LU R84, [R1+0x70] ;  /* 0x0000700001547983 */ /* 0x000ea20000300800 */
[----:B-1----:R-:W-:Y:S01]  /*a0a0*/  @!P6 FMUL R20, R20, R20 ;  /* 0x000000141414e220 */ /* 0x002fe20000400000 */
[----:B------:R-:W-:Y:S01]  /*a0b0*/  @!P5 FMUL R2, R2, R2 ;  /* 0x000000020202d220 */ /* 0x000fe20000400000 */
[----:B------:R-:W-:Y:S01]  /*a0c0*/  FSETP.GEU.AND P6, PT, R101, -126, PT ;  /* 0xc2fc00006500780b */ /* 0x000fe20003fce000 */
[----:B------:R-:W2:Y:S01]  /*a0d0*/  LDL.LU R81, [R1+0x74] ;  /* 0x0000740001517983 */ /* 0x000ea20000300800 */
[----:B------:R-:W-:Y:S01]  /*a0e0*/  FSETP.GEU.AND P5, PT, R21, -126, PT ;  /* 0xc2fc00001500780b */ /* 0x000fe20003fae000 */
[----:B------:R-:W1:Y:S01]  /*a0f0*/  MUFU.EX2 R4, R4 ;  /* 0x0000000400047308 */ /* 0x000e620000000800 */
[----:B------:R-:W-:Y:S01]  /*a100*/  MOV R77, R33 ;  /* 0x00000021004d7202 */ /* 0x000fe20000000f00 */
[----:B------:R-:W2:Y:S04]  /*a110*/  LDL.LU R73, [R1] ;  /* 0x0000000001497983 */ /* 0x000ea80000300800 */
[----:B------:R-:W2:Y:S02]  /*a120*/  LDL.LU R68, [R1+0x4] ;  /* 0x0000040001447983 */ /* 0x000ea40000300800 */
[----:B------:R-:W1:Y:S01]  /*a130*/  MUFU.EX2 R104, R104 ;  /* 0x0000006800687308 */ /* 0x000e620000000800 */
[----:B------:R-:W-:Y:S01]  /*a140*/  @!P4 FMUL R3, R3, R3 ;  /* 0x000000030303c220 */ /* 0x000fe20000400000 */
[----:B------:R-:W2:Y:S01]  /*a150*/  LDL.LU R65, [R1+0x10] ;  /* 0x0000100001417983 */ /* 0x000ea20000300800 */
[----:B------:R-:W-:Y:S01]  /*a160*/  FSETP.GEU.AND P4, PT, R64, -126, PT ;  /* 0xc2fc00004000780b */ /* 0x000fe20003f8e000 */
[----:B------:R-:W-:Y:S01]  /*a170*/  @!P6 FMUL R101, R101, 0.5 ;  /* 0x3f0000006565e820 */ /* 0x000fe20000400000 */
[----:B------:R-:W-:Y:S01]  /*a180*/  @!P5 FMUL R21, R21, 0.5 ;  /* 0x3f0000001515d820 */ /* 0x000fe20000400000 */
[----:B------:R-:W2:Y:S01]  /*a190*/  LDL.LU R61, [R1+0x14] ;  /* 0x00001400013d7983 */ /* 0x000ea20000300800 */
[----:B-1----:R-:W-:-:S03]  /*a1a0*/  @!P2 FMUL R4, R4, R4 ;  /* 0x000000040404a220 */ /* 0x002fc60000400000 */
[----:B------:R-:W2:Y:S01]  /*a1b0*/  LDL.LU R60, [R1+0x20] ;  /* 0x00002000013c7983 */ /* 0x000ea20000300800 */
[----:B------:R-:W-:Y:S01]  /*a1c0*/  FSETP.GEU.AND P2, PT, R5, -126, PT ;  /* 0xc2fc00000500780b */ /* 0x000fe20003f4e000 */
[----:B------:R-:W1:Y:S02]  /*a1d0*/  MUFU.EX2 R101, R101 ;  /* 0x0000006500657308 */ /* 0x000e640000000800 */
[----:B------:R-:W2:Y:S02]  /*a1e0*/  LDL.LU R57, [R1+0x24] ;  /* 0x0000240001397983 */ /* 0x000ea40000300800 */
[----:B------:R-:W-:Y:S01]  /*a1f0*/  @!P4 FMUL R64, R64, 0.5 ;  /* 0x3f0000004040c820 */ /* 0x000fe20000400000 */
[----:B------:R-:W-:Y:S01]  /*a200*/  @!P3 FMUL R104, R104, R104 ;  /* 0x000000686868b220 */ /* 0x000fe20000400000 */
[----:B------:R-:W2:Y:S01]  /*a210*/  LDL.LU R53, [R1+0x30] ;  /* 0x0000300001357983 */ /* 0x000ea20000300800 */
[----:B------:R-:W-:Y:S01]  /*a220*/  FSETP.GEU.AND P3, PT, R121, -126, PT ;  /* 0xc2fc00007900780b */ /* 0x000fe20003f6e000 */
[----:B------:R-:W-:Y:S01]  /*a230*/  MUFU.EX2 R21, R21 ;  /* 0x0000001500157308 */ /* 0x000fe20000000800 */
[----:B------:R-:W-:Y:S01]  /*a240*/  FADD R0, R129, R104 ;  /* 0x0000006881007221 */ /* 0x000fe20000000000 */
[----:B------:R-:W2:Y:S02]  /*a250*/  LDL.LU R49, [R1+0x34] ;  /* 0x0000340001317983 */ /* 0x000ea40000300800 */
[----:B------:R-:W-:Y:S01]  /*a260*/  @!P2 FMUL R5, R5, 0.5 ;  /* 0x3f0000000505a820 */ /* 0x000fe20000400000 */
[----:B------:R-:W-:Y:S01]  /*a270*/  FADD R28, R24, R0 ;  /* 0x00000000181c7221 */ /* 0x000fe20000000000 */
[----:B------:R-:W3:Y:S02]  /*a280*/  LDL.LU R45, [R1+0x84] ;  /* 0x00008400012d7983 */ /* 0x000ee40000300800 */
[----:B------:R-:W1:Y:S02]  /*a290*/  MUFU.EX2 R64, R64 ;  /* 0x0000004000407308 */ /* 0x000e640000000800 */
[----:B-1----:R-:W-:Y:S01]  /*a2a0*/  @!P6 FMUL R101, R101, R101 ;  /* 0x000000656565e220 */ /* 0x002fe20000400000 */
[----:B------:R-:W-:Y:S01]  /*a2b0*/  FSETP.GEU.AND P6, PT, R6, -126, PT ;  /* 0xc2fc00000600780b */ /* 0x000fe20003fce000 */
[----:B------:R-:W-:-:S04]  /*a2c0*/  @!P3 FMUL R121, R121, 0.5 ;  /* 0x3f0000007979b820 */ /* 0x000fc80000400000 */
[----:B------:R-:W1:Y:S08]  /*a2d0*/  MUFU.EX2 R0, R121 ;  /* 0x0000007900007308 */ /* 0x000e700000000800 */
[----:B------:R-:W1:Y:S01]  /*a2e0*/  MUFU.EX2 R5, R5 ;  /* 0x0000000500057308 */ /* 0x000e620000000800 */
[----:B------:R-:W-:Y:S01]  /*a2f0*/  @!P4 FMUL R64, R64, R64 ;  /* 0x000000404040c220 */ /* 0x000fe20000400000 */
[----:B------:R-:W-:Y:S01]  /*a300*/  @!P5 FMUL R21, R21, R21 ;  /* 0x000000151515d220 */ /* 0x000fe20000400000 */
[----:B------:R-:W-:-:S02]  /*a310*/  FSETP.GEU.AND P4, PT, R18, -126, PT ;  /* 0xc2fc00001200780b */ /* 0x000fc40003f8e000 */
[----:B------:R-:W-:Y:S01]  /*a320*/  FSETP.GEU.AND P5, PT, R8, -126, PT ;  /* 0xc2fc00000800780b */ /* 0x000fe20003fae000 */
[----:B------:R-:W-:Y:S01]  /*a330*/  @!P6 FMUL R6, R6, 0.5 ;  /* 0x3f0000000606e820 */ /* 0x000fe20000400000 */
[----:B------:R-:W-:Y:S01]  /*a340*/  FADD R25, R148, R4 ;  /* 0x0000000494197221 */ /* 0x000fe20000000000 */
[----:B------:R-:W-:Y:S01]  /*a350*/  FADD R24, R136, R101 ;  /* 0x0000006588187221 */ /* 0x000fe20000000000 */
[----:B-1----:R-:W-:Y:S01]  /*a360*/  @!P3 FMUL R0, R0, R0 ;  /* 0x000000000000b220 */ /* 0x002fe20000400000 */
[----:B------:R-:W-:Y:S02]  /*a370*/  FSETP.GEU.AND P3, PT, R7, -126, PT ;  /* 0xc2fc00000700780b */ /* 0x000fe40003f6e000 */
[----:B------:R-:W-:Y:S01]  /*a380*/  MOV R121, R37 ;  /* 0x0000002500797202 */ /* 0x000fe20000000f00 */
[----:B------:R-:W-:Y:S01]  /*a390*/  @!P2 FMUL R5, R5, R5 ;  /* 0x000000050505a220 */ /* 0x000fe20000400000 */
[----:B------:R-:W-:Y:S02]  /*a3a0*/  FSETP.GEU.AND P2, PT, R19, -126, PT ;  /* 0xc2fc00001300780b */ /* 0x000fe40003f4e000 */
[----:B------:R-:W-:-:S02]  /*a3b0*/  @!P4 FMUL R18, R18, 0.5 ;  /* 0x3f0000001212c820 */ /* 0x000fc40000400000 */
[----:B------:R-:W-:Y:S01]  /*a3c0*/  @!P5 FMUL R8, R8, 0.5 ;  /* 0x3f0000000808d820 */ /* 0x000fe20000400000 */
[----:B------:R-:W1:Y:S04]  /*a3d0*/  MUFU.EX2 R6, R6 ;  /* 0x0000000600067308 */ /* 0x000e680000000800 */
[----:B------:R-:W-:-:S04]  /*a3e0*/  @!P3 FMUL R7, R7, 0.5 ;  /* 0x3f0000000707b820 */ /* 0x000fc80000400000 */
[----:B------:R-:W1:Y:S01]  /*a3f0*/  MUFU.EX2 R18, R18 ;  /* 0x0000001200127308 */ /* 0x000e620000000800 */
[----:B------:R-:W-:-:S07]  /*a400*/  @!P2 FMUL R19, R19, 0.5 ;  /* 0x3f0000001313a820 */ /* 0x000fce0000400000 */
[----:B------:R-:W1:Y:S08]  /*a410*/  MUFU.EX2 R8, R8 ;  /* 0x0000000800087308 */ /* 0x000e700000000800 */
[----:B------:R-:W1:Y:S08]  /*a420*/  MUFU.EX2 R7, R7 ;  /* 0x0000000700077308 */ /* 0x000e700000000800 */
[----:B------:R-:W1:Y:S02]  /*a430*/  MUFU.EX2 R19, R19 ;  /* 0x0000001300137308 */ /* 0x000e640000000800 */
[----:B-1----:R-:W-:Y:S01]  /*a440*/  @!P6 FMUL R6, R6, R6 ;  /* 0x000000060606e220 */ /* 0x002fe20000400000 */
[----:B------:R-:W-:Y:S01]  /*a450*/  @!P4 FMUL R18, R18, R18 ;  /* 0x000000121212c220 */ /* 0x000fe20000400000 */
[----:B------:R-:W-:Y:S01]  /*a460*/  @!P5 FMUL R8, R8, R8 ;  /* 0x000000080808d220 */ /* 0x000fe20000400000 */
[----:B------:R-:W-:-:S02]  /*a470*/  FSETP.GEU.AND P6, PT, R9, -126, PT ;  /* 0xc2fc00000900780b */ /* 0x000fc40003fce000 */
[----:B------:R-:W-:Y:S02]  /*a480*/  FSETP.GEU.AND P4, PT, R10, -126, PT ;  /* 0xc2fc00000a00780b */ /* 0x000fe40003f8e000 */
[----:B------:R-:W-:Y:S01]  /*a490*/  FSETP.GEU.AND P5, PT, R13, -126, PT ;  /* 0xc2fc00000d00780b */ /* 0x000fe20003fae000 */
[----:B------:R-:W-:Y:S01]  /*a4a0*/  @!P3 FMUL R7, R7, R7 ;  /* 0x000000070707b220 */ /* 0x000fe20000400000 */
[----:B------:R-:W-:Y:S01]  /*a4b0*/  FSETP.GEU.AND P3, PT, R11, -126, PT ;  /* 0xc2fc00000b00780b */ /* 0x000fe20003f6e000 */
[----:B------:R-:W-:Y:S01]  /*a4c0*/  @!P2 FMUL R19, R19, R19 ;  /* 0x000000131313a220 */ /* 0x000fe20000400000 */
[----:B------:R-:W-:-:S05]  /*a4d0*/  FSETP.GEU.AND P2, PT, R12, -126, PT ;  /* 0xc2fc00000c00780b */ /* 0x000fca0003f4e000 */
[----:B------:R-:W-:Y:S02]  /*a4e0*/  @!P6 FMUL R9, R9, 0.5 ;  /* 0x3f0000000909e820 */ /* 0x000fe40000400000 */
[----:B------:R-:W-:Y:S02]  /*a4f0*/  @!P4 FMUL R10, R10, 0.5 ;  /* 0x3f0000000a0ac820 */ /* 0x000fe40000400000 */
[----:B------:R-:W-:Y:S02]  /*a500*/  @!P5 FMUL R13, R13, 0.5 ;  /* 0x3f0000000d0dd820 */ /* 0x000fe40000400000 */
[----:B------:R-:W-:Y:S01]  /*a510*/  @!P3 FMUL R11, R11, 0.5 ;  /* 0x3f0000000b0bb820 */ /* 0x000fe20000400000 */
[----:B------:R-:W1:Y:S01]  /*a520*/  MUFU.EX2 R9, R9 ;  /* 0x0000000900097308 */ /* 0x000e620000000800 */
[----:B------:R-:W-:-:S07]  /*a530*/  @!P2 FMUL R12, R12, 0.5 ;  /* 0x3f0000000c0ca820 */ /* 0x000fce0000400000 */
[----:B------:R-:W1:Y:S08]  /*a540*/  MUFU.EX2 R10, R10 ;  /* 0x0000000a000a7308 */ /* 0x000e700000000800 */
[----:B------:R-:W1:Y:S01]  /*a550*/  MUFU.EX2 R13, R13 ;  /* 0x0000000d000d7308 */ /* 0x000e620000000800 */
[----:B------:R-:W-:-:S07]  /*a560*/  FADD R24, R25, R24 ;  /* 0x0000001819187221 */ /* 0x000fce0000000000 */
[----:B------:R-:W1:Y:S08]  /*a570*/  MUFU.EX2 R11, R11 ;  /* 0x0000000b000b7308 */ /* 0x000e700000000800 */
[----:B------:R-:W1:Y:S01]  /*a580*/  MUFU.EX2 R12, R12 ;  /* 0x0000000c000c7308 */ /* 0x000e620000000800 */
[----:B------:R-:W-:Y:S01]  /*a590*/  FADD R36, R28, R24 ;  /* 0x000000181c247221 */ /* 0x000fe20000000000 */
[----:B------:R-:W-:Y:S01]  /*a5a0*/  FADD R25, R52, R112 ;  /* 0x0000007034197221 */ /* 0x000fe20000000000 */
[----:B------:R-:W-:Y:S01]  /*a5b0*/  FADD R24, R132, R0 ;  /* 0x0000000084187221 */ /* 0x000fe20000000000 */
[----:B-1----:R-:W-:Y:S01]  /*a5c0*/  @!P6 FMUL R9, R9, R9 ;  /* 0x000000090909e220 */ /* 0x002fe20000400000 */
[----:B------:R-:W-:Y:S01]  /*a5d0*/  @!P4 FMUL R10, R10, R10 ;  /* 0x0000000a0a0ac220 */ /* 0x000fe20000400000 */
[----:B------:R-:W-:Y:S01]  /*a5e0*/  @!P5 FMUL R13, R13, R13 ;  /* 0x0000000d0d0dd220 */ /* 0x000fe20000400000 */
[----:B------:R-:W-:Y:S01]  /*a5f0*/  FSETP.GEU.AND P6, PT, R100, -126, PT ;  /* 0xc2fc00006400780b */ /* 0x000fe20003fce000 */
[----:B------:R-:W-:Y:S01]  /*a600*/  FADD R32, R25, R24 ;  /* 0x0000001819207221 */ /* 0x000fe20000000000 */
[----:B------:R-:W-:-:S02]  /*a610*/  FSETP.GEU.AND P4, PT, R14, -126, PT ;  /* 0xc2fc00000e00780b */ /* 0x000fc40003f8e000 */
[----:B------:R-:W-:Y:S01]  /*a620*/  FSETP.GEU.AND P5, PT, R97, -126, PT ;  /* 0xc2fc00006100780b */ /* 0x000fe20003fae000 */
[----:B------:R-:W-:Y:S01]  /*a630*/  FADD R25, R149, R64 ;  /* 0x0000004095197221 */ /* 0x000fe20000000000 */
[----:B------:R-:W-:Y:S01]  /*a640*/  FADD R24, R234, R5 ;  /* 0x00000005ea187221 */ /* 0x000fe20000000000 */
[----:B------:R-:W-:Y:S01]  /*a650*/  @!P3 FMUL R11, R11, R11 ;  /* 0x0000000b0b0bb220 */ /* 0x000fe20000400000 */
[----:B------:R-:W-:Y:S01]  /*a660*/  FSETP.GEU.AND P3, PT, R15, -126, PT ;  /* 0xc2fc00000f00780b */ /* 0x000fe20003f6e000 */
[----:B------:R-:W-:Y:S01]  /*a670*/  @!P2 FMUL R12, R12, R12 ;  /* 0x0000000c0c0ca220 */ /* 0x000fe20000400000 */
[----:B------:R-:W-:Y:S01]  /*a680*/  FSETP.GEU.AND P2, PT, R96, -126, PT ;  /* 0xc2fc00006000780b */ /* 0x000fe20003f4e000 */
[----:B------:R-:W-:Y:S01]  /*a690*/  FADD R29, R25, R24 ;  /* 0x00000018191d7221 */ /* 0x000fe20000000000 */
[----:B------:R-:W-:Y:S01]  /*a6a0*/  FADD R25, R77, R120 ;  /* 0x000000784d197221 */ /* 0x000fe20000000000 */
[----:B------:R-:W-:Y:S01]  /*a6b0*/  FADD R24, R128, R6 ;  /* 0x0000000680187221 */ /* 0x000fe20000000000 */
[----:B------:R-:W-:Y:S01]  /*a6c0*/  @!P6 FMUL R100, R100, 0.5 ;  /* 0x3f0000006464e820 */ /* 0x000fe20000400000 */
[----:B------:R-:W-:-:S02]  /*a6d0*/  @!P4 FMUL R14, R14, 0.5 ;  /* 0x3f0000000e0ec820 */ /* 0x000fc40000400000 */
[----:B------:R-:W-:Y:S01]  /*a6e0*/  FADD R28, R25, R24 ;  /* 0x00000018191c7221 */ /* 0x000fe20000000000 */
[----:B------:R-:W-:Y:S01]  /*a6f0*/  FADD R25, R144, R18 ;  /* 0x0000001290197221 */ /* 0x000fe20000000000 */
[----:B------:R-:W-:Y:S01]  /*a700*/  FADD R24, R117, R7 ;  /* 0x0000000775187221 */ /* 0x000fe20000000000 */
[----:B------:R-:W-:Y:S01]  /*a710*/  @!P5 FMUL R97, R97, 0.5 ;  /* 0x3f0000006161d820 */ /* 0x000fe20000400000 */
[----:B------:R-:W-:Y:S02]  /*a720*/  @!P3 FMUL R15, R15, 0.5 ;  /* 0x3f0000000f0fb820 */ /* 0x000fe40000400000 */
[----:B------:R-:W-:Y:S01]  /*a730*/  FADD R24, R25, R24 ;  /* 0x0000001819187221 */ /* 0x000fe20000000000 */
[----:B------:R-:W-:Y:S01]  /*a740*/  @!P2 FMUL R96, R96, 0.5 ;  /* 0x3f0000006060a820 */ /* 0x000fe20000400000 */
[----:B------:R-:W1:Y:S01]  /*a750*/  MUFU.EX2 R100, R100 ;  /* 0x0000006400647308 */ /* 0x000e620000000800 */
[----:B------:R-:W-:Y:S01]  /*a760*/  FADD R25, R76, R20 ;  /* 0x000000144c197221 */ /* 0x000fe20000000000 */
[----:B------:R-:W-:Y:S01]  /*a770*/  FADD R44, R28, R24 ;  /* 0x000000181c2c7221 */ /* 0x000fe20000000000 */
[----:B------:R-:W-:-:S05]  /*a780*/  FADD R24, R237, R8 ;  /* 0x00000008ed187221 */ /* 0x000fca0000000000 */
[----:B------:R-:W1:Y:S01]  /*a790*/  MUFU.EX2 R14, R14 ;  /* 0x0000000e000e7308 */ /* 0x000e620000000800 */
[----:B------:R-:W-:-:S07]  /*a7a0*/  FADD R28, R25, R24 ;  /* 0x00000018191c7221 */ /* 0x000fce0000000000 */
[----:B------:R-:W1:Y:S01]  /*a7b0*/  MUFU.EX2 R97, R97 ;  /* 0x0000006100617308 */ /* 0x000e620000000800 */
[----:B------:R-:W-:Y:S01]  /*a7c0*/  FADD R25, R145, R19 ;  /* 0x0000001391197221 */ /* 0x000fe20000000000 */
[----:B------:R-:W-:-:S06]  /*a7d0*/  FADD R24, R233, R10 ;  /* 0x0000000ae9187221 */ /* 0x000fcc0000000000 */
[----:B------:R-:W1:Y:S01]  /*a7e0*/  MUFU.EX2 R15, R15 ;  /* 0x0000000f000f7308 */ /* 0x000e620000000800 */
[----:B------:R-:W-:-:S07]  /*a7f0*/  FADD R24, R25, R24 ;  /* 0x0000001819187221 */ /* 0x000fce0000000000 */
[----:B------:R-:W1:Y:S01]  /*a800*/  MUFU.EX2 R96, R96 ;  /* 0x0000006000607308 */ /* 0x000e620000000800 */
[----:B------:R-:W-:Y:S01]  /*a810*/  FADD R41, R28, R24 ;  /* 0x000000181c297221 */ /* 0x000fe20000000000 */
[----:B------:R-:W-:Y:S01]  /*a820*/  FADD R25, R80, R2 ;  /* 0x0000000250197221 */ /* 0x000fe20000000000 */
[----:B------:R-:W-:Y:S01]  /*a830*/  FADD R24, R125, R13 ;  /* 0x0000000d7d187221 */ /* 0x000fe20000000000 */
[----:B-1----:R-:W-:Y:S01]  /*a840*/  @!P6 FMUL R100, R100, R100 ;  /* 0x000000646464e220 */ /* 0x002fe20000400000 */
[----:B------:R-:W-:Y:S01]  /*a850*/  @!P4 FMUL R14, R14, R14 ;  /* 0x0000000e0e0ec220 */ /* 0x000fe20000400000 */
[----:B------:R-:W-:Y:S01]  /*a860*/  @!P5 FMUL R97, R97, R97 ;  /* 0x000000616161d220 */ /* 0x000fe20000400000 */
[----:B------:R-:W-:Y:S02]  /*a870*/  FSETP.GEU.AND P4, PT, R22, -126, PT ;  /* 0xc2fc00001600780b */ /* 0x000fe40003f8e000 */
[----:B------:R-:W-:Y:S01]  /*a880*/  FSETP.GEU.AND P5, PT, R17, -126, PT ;  /* 0xc2fc00001100780b */ /* 0x000fe20003fae000 */
[----:B------:R-:W-:Y:S01]  /*a890*/  FADD R28, R25, R24 ;  /* 0x00000018191c7221 */ /* 0x000fe20000000000 */
[----:B------:R-:W-:Y:S01]  /*a8a0*/  FADD R25, R140, R9 ;  /* 0x000000098c197221 */ /* 0x000fe20000000000 */
[----:B------:R-:W-:Y:S01]  /*a8b0*/  FADD R24, R116, R100 ;  /* 0x0000006474187221 */ /* 0x000fe20000000000 */
[----:B------:R-:W-:Y:S01]  /*a8c0*/  @!P3 FMUL R15, R15, R15 ;  /* 0x0000000f0f0fb220 */ /* 0x000fe20000400000 */
[----:B------:R-:W-:-:S02]  /*a8d0*/  FSETP.GEU.AND P6, PT, R23, -126, PT ;  /* 0xc2fc00001700780b */ /* 0x000fc40003fce000 */
[----:B------:R-:W-:Y:S01]  /*a8e0*/  FSETP.GEU.AND P3, PT, R16, -126, PT ;  /* 0xc2fc00001000780b */ /* 0x000fe20003f6e000 */
[----:B------:R-:W-:Y:S01]  /*a8f0*/  @!P2 FMUL R96, R96, R96 ;  /* 0x000000606060a220 */ /* 0x000fe20000400000 */
[----:B------:R-:W-:Y:S01]  /*a900*/  FSETP.GEU.AND P2, PT, R92, -126, PT ;  /* 0xc2fc00005c00780b */ /* 0x000fe20003f4e000 */
[----:B------:R-:W-:Y:S01]  /*a910*/  FADD R24, R25, R24 ;  /* 0x0000001819187221 */ /* 0x000fe20000000000 */
[----:B------:R-:W-:Y:S01]  /*a920*/  FADD R33, R32, R29 ;  /* 0x0000001d20217221 */ /* 0x000fe20000000000 */
[----:B------:R-:W-:Y:S02]  /*a930*/  FADD R25, R69, R3 ;  /* 0x0000000345197221 */ /* 0x000fe40000000000 */
        /* <DEDUP_REMOVED lines=8> */
[----:B------:R-:W-:Y:S01]  /*a9c0*/  @!P3 FMUL R16, R16, 0.5 ;  /* 0x3f0000001010b820 */ /* 0x000fe20000400000 */
[----:B------:R-:W-:Y:S01]  /*a9d0*/  @!P2 FMUL R92, R92, 0.5 ;  /* 0x3f0000005c5ca820 */ /* 0x000fe20000400000 */
[----:B------:R-:W1:Y:S01]  /*a9e0*/  MUFU.EX2 R22, R22 ;  /* 0x0000001600167308 */ /* 0x000e620000000800 */
[----:B------:R-:W-:-:S07]  /*a9f0*/  FADD R24, R25, R24 ;  /* 0x0000001819187221 */ /* 0x000fce0000000000 */
[----:B------:R-:W4:Y:S01]  /*aa00*/  MUFU.EX2 R17, R17 ;  /* 0x0000001100117308 */ /* 0x000f220000000800 */
[----:B------:R-:W-:Y:S01]  /*aa10*/  FADD R29, R28, R24 ;  /* 0x000000181c1d7221 */ /* 0x000fe20000000000 */
[----:B------:R-:W-:Y:S01]  /*aa20*/  FADD R25, R121, R21 ;  /* 0x0000001579197221 */ /* 0x000fe20000000000 */
[----:B------:R-:W-:-:S05]  /*aa30*/  FADD R24, R124, R15 ;  /* 0x0000000f7c187221 */ /* 0x000fca0000000000 */
[----:B------:R-:W4:Y:S01]  /*aa40*/  MUFU.EX2 R23, R23 ;  /* 0x0000001700177308 */ /* 0x000f220000000800 */
[----:B------:R-:W-:-:S07]  /*aa50*/  FADD R28, R25, R24 ;  /* 0x00000018191c7221 */ /* 0x000fce0000000000 */
[----:B------:R-:W4:Y:S01]  /*aa60*/  MUFU.EX2 R16, R16 ;  /* 0x0000001000107308 */ /* 0x000f220000000800 */
[----:B------:R-:W-:-:S07]  /*aa70*/  FADD R25, R133, R12 ;  /* 0x0000000c85197221 */ /* 0x000fce0000000000 */
[----:B------:R-:W2:Y:S01]  /*aa80*/  MUFU.EX2 R92, R92 ;  /* 0x0000005c005c7308 */ /* 0x000ea20000000800 */
[----:B------:R-:W-:Y:S01]  /*aa90*/  FADD R24, R113, R96 ;  /* 0x0000006071187221 */ /* 0x000fe20000000000 */
[----:B-1----:R-:W-:Y:S01]  /*aaa0*/  @!P4 FMUL R22, R22, R22 ;  /* 0x000000161616c220 */ /* 0x002fe20000400000 */
[----:B----4-:R-:W-:Y:S02]  /*aab0*/  @!P5 FMUL R17, R17, R17 ;  /* 0x000000111111d220 */ /* 0x010fe40000400000 */
[----:B------:R-:W-:Y:S01]  /*aac0*/  FADD R24, R25, R24 ;  /* 0x0000001819187221 */ /* 0x000fe20000000000 */
[----:B------:R-:W-:Y:S01]  /*aad0*/  FADD R25, R72, R22 ;  /* 0x0000001648197221 */ /* 0x000fe20000000000 */
[----:B------:R-:W-:Y:S02]  /*aae0*/  @!P6 FMUL R23, R23, R23 ;  /* 0x000000171717e220 */ /* 0x000fe40000400000 */
[----:B------:R-:W-:Y:S01]  /*aaf0*/  FADD R40, R28, R24 ;  /* 0x000000181c287221 */ /* 0x000fe20000000000 */
[----:B------:R-:W-:Y:S01]  /*ab00*/  FADD R24, R235, R17 ;  /* 0x00000011eb187221 */ /* 0x000fe20000000000 */
[----:B------:R-:W-:-:S03]  /*ab10*/  @!P3 FMUL R16, R16, R16 ;  /* 0x000000101010b220 */ /* 0x000fc60000400000 */
[----:B------:R-:W-:Y:S01]  /*ab20*/  FADD R28, R25, R24 ;  /* 0x00000018191c7221 */ /* 0x000fe20000000000 */
[----:B--2---:R-:W-:Y:S01]  /*ab30*/  @!P2 FMUL R92, R92, R92 ;  /* 0x0000005c5c5ca220 */ /* 0x004fe20000400000 */
[----:B------:R-:W-:-:S03]  /*ab40*/  FADD R25, R137, R16 ;  /* 0x0000001089197221 */ /* 0x000fc60000000000 */
[----:B------:R-:W-:-:S04]  /*ab50*/  FADD R24, R23, R92 ;  /* 0x0000005c17187221 */ /* 0x000fc80000000000 */
[----:B------:R-:W-:-:S04]  /*ab60*/  FADD R24, R25, R24 ;  /* 0x0000001819187221 */ /* 0x000fc80000000000 */
[----:B------:R-:W-:Y:S01]  /*ab70*/  FADD R37, R28, R24 ;  /* 0x000000181c257221 */ /* 0x000fe20000000000 */
[----:B---3--:R-:W-:-:S04]  /*ab80*/  FMNMX R24, R26, R45, !PT ;  /* 0x0000002d1a187209 */ /* 0x008fc80007800000 */
        /* <DEDUP_REMOVED lines=63> */
[----:B------:R-:W1:Y:S01]  /*af80*/  SHFL.BFLY PT, R28, R25, 0x1, 0x1f ;  /* 0x0c201f00191c7f89 */ /* 0x000e6200000e0000 */
[----:B------:R-:W-:Y:S01]  /*af90*/  FMUL R24, R167, UR61 ;  /* 0x0000003da7187c20 */ /* 0x000fe20008400000 */
[----:B------:R-:W-:Y:S02]  /*afa0*/  FADD R36, R36, R32 ;  /* 0x0000002024247221 */ /* 0x000fe40000000000 */
[----:B------:R-:W2:Y:S02]  /*afb0*/  LDL.LU R167, [R1+0xa8] ;  /* 0x0000a80001a77983 */ /* 0x000ea40000300800 */
[----:B------:R-:W-:-:S13]  /*afc0*/  FSETP.GEU.AND P2, PT, R24, -126, PT ;  /* 0xc2fc00001800780b */ /* 0x000fda0003f4e000 */
[----:B------:R-:W-:Y:S01]  /*afd0*/  @!P2 FMUL R24, R24, 0.5 ;  /* 0x3f0000001818a820 */ /* 0x000fe20000400000 */
[----:B-1----:R-:W-:-:S05]  /*afe0*/  FMNMX R25, R25, R28, !PT ;  /* 0x0000001c19197209 */ /* 0x002fca0007800000 */
[----:B------:R-:W1:Y:S01]  /*aff0*/  MUFU.EX2 R24, R24 ;  /* 0x0000001800187308 */ /* 0x000e620000000800 */
[----:B------:R-:W3:Y:S01]  /*b000*/  SHFL.BFLY PT, R32, R25, 0x2, 0x1f ;  /* 0x0c401f0019207f89 */ /* 0x000ee200000e0000 */
[----:B-1----:R-:W-:-:S04]  /*b010*/  @!P2 FMUL R24, R24, R24 ;  /* 0x000000181818a220 */ /* 0x002fc80000400000 */
[-C--:B------:R-:W-:Y:S01]  /*b020*/  FMUL R108, R108, R24.reuse ;  /* 0x000000186c6c7220 */ /* 0x080fe20000400000 */
[-C--:B------:R-:W-:Y:S01]  /*b030*/  FMUL R105, R105, R24.reuse ;  /* 0x0000001869697220 */ /* 0x080fe20000400000 */
[-C--:B------:R-:W-:Y:S01]  /*b040*/  FMUL R93, R93, R24.reuse ;  /* 0x000000185d5d7220 */ /* 0x080fe20000400000 */
[----:B------:R-:W-:Y:S01]  /*b050*/  FMUL R89, R89, R24 ;  /* 0x0000001859597220 */ /* 0x000fe20000400000 */
[----:B---3--:R-:W-:Y:S01]  /*b060*/  FMNMX R48, R25, R32, !PT ;  /* 0x0000002019307209 */ /* 0x008fe20007800000 */
[-C--:B------:R-:W-:Y:S01]  /*b070*/  FMUL R88, R88, R24.reuse ;  /* 0x0000001858587220 */ /* 0x080fe20000400000 */
[-C--:B------:R-:W-:Y:S01]  /*b080*/  FMUL R85, R85, R24.reuse ;  /* 0x0000001855557220 */ /* 0x080fe20000400000 */
[-C--:B------:R-:W-:Y:S02]  /*b090*/  FMUL R84, R84, R24.reuse ;  /* 0x0000001854547220 */ /* 0x080fe40000400000 */
[----:B------:R-:W-:Y:S01]  /*b0a0*/  STL [R1+0x80], R48 ;  /* 0x0000803001007387 */ /* 0x000fe20000100800 */
[----:B------:R-:W-:-:S03]  /*b0b0*/  FMUL R81, R81, R24 ;  /* 0x0000001851517220 */ /* 0x000fc60000400000 */
        /* <DEDUP_REMOVED lines=10> */
[----:B------:R-:W-:Y:S04]  /*b160*/  STL [R1+0x64], R85 ;  /* 0x0000645501007387 */ /* 0x000fe80000100800 */
[----:B------:R-:W-:Y:S04]  /*b170*/  STL [R1+0x70], R84 ;  /* 0x0000705401007387 */ /* 0x000fe80000100800 */
[----:B------:R-:W-:Y:S04]  /*b180*/  STL [R1+0x74], R81 ;  /* 0x0000745101007387 */ /* 0x000fe80000100800 */
[----:B------:R-:W-:Y:S04]  /*b190*/  STL [R1], R73 ;  /* 0x0000004901007387 */ /* 0x000fe80000100800 */
[----:B------:R-:W-:Y:S04]  /*b1a0*/  STL [R1+0x4], R68 ;  /* 0x0000044401007387 */ /* 0x000fe80000100800 */
[----:B------:R-:W-:Y:S04]  /*b1b0*/  STL [R1+0x10], R65 ;  /* 0x0000104101007387 */ /* 0x000fe80000100800 */
[----:B------:R-:W-:Y:S04]  /*b1c0*/  STL [R1+0x14], R61 ;  /* 0x0000143d01007387 */ /* 0x000fe80000100800 */
[----:B------:R-:W-:Y:S04]  /*b1d0*/  STL [R1+0x20], R60 ;  /* 0x0000203c01007387 */ /* 0x000fe80000100800 */
[----:B------:R-:W3:Y:S01]  /*b1e0*/  LDL.LU R25, [R1+0x98] ;  /* 0x0000980001197983 */ /* 0x000ee20000300800 */
[----:B------:R-:W-:Y:S01]  /*b1f0*/  FADD R33, R33, R29 ;  /* 0x0000001d21217221 */ /* 0x000fe20000000000 */
[----:B------:R-:W-:Y:S01]  /*b200*/  FADD R28, R41, R37 ;  /* 0x00000025291c7221 */ /* 0x000fe20000000000 */
[----:B------:R-:W-:-:S03]  /*b210*/  FADD R29, R44, R40 ;  /* 0x000000282c1d7221 */ /* 0x000fc60000000000 */
[----:B------:R-:W-:Y:S01]  /*b220*/  FADD R28, R33, R28 ;  /* 0x0000001c211c7221 */ /* 0x000fe20000000000 */
[----:B------:R-:W-:Y:S01]  /*b230*/  FADD R29, R36, R29 ;  /* 0x0000001d241d7221 */ /* 0x000fe20000000000 */
[-C--:B------:R-:W-:Y:S01]  /*b240*/  FMUL R57, R57, R24.reuse ;  /* 0x0000001839397220 */ /* 0x080fe20000400000 */
[-C--:B------:R-:W-:Y:S02]  /*b250*/  FMUL R53, R53, R24.reuse ;  /* 0x0000001835357220 */ /* 0x080fe40000400000 */
[----:B------:R-:W-:Y:S01]  /*b260*/  FADD R28, R29, R28 ;  /* 0x0000001c1d1c7221 */ /* 0x000fe20000000000 */
[----:B------:R-:W-:Y:S01]  /*b270*/  FMUL R49, R49, R24 ;  /* 0x0000001831317220 */ /* 0x000fe20000400000 */
[----:B------:R-:W-:Y:S01]  /*b280*/  STL [R1+0x24], R57 ;  /* 0x0000243901007387 */ /* 0x000fe20000100800 */
[----:B------:R-:W-:-:S03]  /*b290*/  FSETP.NEU.AND P2, PT, R48, -INF , PT ;  /* 0xff8000003000780b */ /* 0x000fc60003f4d000 */
[----:B------:R-:W-:Y:S04]  /*b2a0*/  STL [R1+0x30], R53 ;  /* 0x0000303501007387 */ /* 0x000fe80000100800 */
[----:B------:R-:W-:Y:S01]  /*b2b0*/  STL [R1+0x34], R49 ;  /* 0x0000343101007387 */ /* 0x000fe20000100800 */
[-C--:B------:R-:W-:Y:S01]  /*b2c0*/  FMUL R216, R216, R24.reuse ;  /* 0x00000018d8d87220 */ /* 0x080fe20000400000 */
        /* <DEDUP_REMOVED lines=38> */
[----:B------:R-:W-:Y:S01]  /*b530*/  FMUL R165, R165, R24 ;  /* 0x00000018a5a57220 */ /* 0x000fe20000400000 */
[----:B---3--:R-:W-:-:S05]  /*b540*/  FFMA R25, R24, R25, R28 ;  /* 0x0000001918197223 */ /* 0x008fca000000001c */
[----:B------:R1:W-:Y:S02]  /*b550*/  STL [R1+0x98], R25 ;  /* 0x0000981901007387 */ /* 0x0003e40000100800 */
[----:B-1----:R-:W-:-:S05]  /*b560*/  FSEL R25, R48, RZ, P2 ;  /* 0x000000ff30197208 */ /* 0x002fca0001000000 */
[----:B------:R-:W-:-:S04]  /*b570*/  FMUL R48, R25, UR61 ;  /* 0x0000003d19307c20 */ /* 0x000fc80008400000 */
[----:B------:R-:W-:-:S05]  /*b580*/  FFMA R30, R30, UR61, -R48 ;  /* 0x0000003d1e1e7c23 */ /* 0x000fca0008000830 */
[----:B------:R-:W-:Y:S01]  /*b590*/  FSETP.GEU.AND P4, PT, R30, -126, PT ;  /* 0xc2fc00001e00780b */ /* 0x000fe20003f8e000 */
[----:B------:R-:W-:-:S05]  /*b5a0*/  FFMA R24, R27, UR61, -R48 ;  /* 0x0000003d1b187c23 */ /* 0x000fca0008000830 */
[----:B------:R-:W-:-:S07]  /*b5b0*/  FSETP.GEU.AND P3, PT, R24, -126, PT ;  /* 0xc2fc00001800780b */ /* 0x000fce0003f6e000 */
[----:B------:R-:W-:-:S04]  /*b5c0*/  @!P4 FMUL R30, R30, 0.5 ;  /* 0x3f0000001e1ec820 */ /* 0x000fc80000400000 */
[----:B------:R-:W1:Y:S02]  /*b5d0*/  MUFU.EX2 R40, R30 ;  /* 0x0000001e00287308 */ /* 0x000e640000000800 */
[----:B------:R-:W-:Y:S01]  /*b5e0*/  @!P3 FMUL R24, R24, 0.5 ;  /* 0x3f0000001818b820 */ /* 0x000fe20000400000 */
[--C-:B------:R-:W-:Y:S01]  /*b5f0*/  FFMA R26, R26, UR61, -R48.reuse ;  /* 0x0000003d1a1a7c23 */ /* 0x100fe20008000830 */
[--C-:B------:R-:W-:Y:S01]  /*b600*/  FFMA R39, R39, UR61, -R48.reuse ;  /* 0x0000003d27277c23 */ /* 0x100fe20008000830 */
[----:B------:R-:W-:-:S03]  /*b610*/  FFMA R34, R34, UR61, -R48 ;  /* 0x0000003d22227c23 */ /* 0x000fc60008000830 */
[----:B------:R-:W3:Y:S01]  /*b620*/  MUFU.EX2 R24, R24 ;  /* 0x0000001800187308 */ /* 0x000ee20000000800 */
[----:B------:R-:W-:Y:S02]  /*b630*/  FSETP.GEU.AND P2, PT, R26, -126, PT ;  /* 0xc2fc00001a00780b */ /* 0x000fe40003f4e000 */
[----:B------:R-:W-:Y:S01]  /*b640*/  FSETP.GEU.AND P6, PT, R34, -126, PT ;  /* 0xc2fc00002200780b */ /* 0x000fe20003fce000 */
[----:B-1----:R-:W-:Y:S01]  /*b650*/  @!P4 FMUL R40, R40, R40 ;  /* 0x000000282828c220 */ /* 0x002fe20000400000 */
[----:B------:R-:W-:Y:S01]  /*b660*/  FSETP.GEU.AND P4, PT, R39, -126, PT ;  /* 0xc2fc00002700780b */ /* 0x000fe20003f8e000 */
[--C-:B------:R-:W-:Y:S01]  /*b670*/  FFMA R36, R38, UR61, -R48.reuse ;  /* 0x0000003d26247c23 */ /* 0x100fe20008000830 */
[----:B------:R-:W-:-:S07]  /*b680*/  FFMA R31, R31, UR61, -R48 ;  /* 0x0000003d1f1f7c23 */ /* 0x000fce0008000830 */
[----:B------:R-:W-:Y:S01]  /*b690*/  @!P2 FMUL R26, R26, 0.5 ;  /* 0x3f0000001a1aa820 */ /* 0x000fe20000400000 */
[----:B---3--:R-:W-:Y:S01]  /*b6a0*/  @!P3 FMUL R24, R24, R24 ;  /* 0x000000181818b220 */ /* 0x008fe20000400000 */
[----:B------:R-:W-:Y:S02]  /*b6b0*/  FSETP.GEU.AND P3, PT, R36, -126, PT ;  /* 0xc2fc00002400780b */ /* 0x000fe40003f6e000 */
[----:B------:R-:W1:Y:S01]  /*b6c0*/  MUFU.EX2 R57, R26 ;  /* 0x0000001a00397308 */ /* 0x000e620000000800 */
[----:B------:R-:W-:Y:S01]  /*b6d0*/  FSETP.GEU.AND P5, PT, R31, -126, PT ;  /* 0xc2fc00001f00780b */ /* 0x000fe20003fae000 */
[----:B------:R-:W-:Y:S01]  /*b6e0*/  @!P6 FMUL R34, R34, 0.5 ;  /* 0x3f0000002222e820 */ /* 0x000fe20000400000 */
[----:B------:R-:W-:Y:S01]  /*b6f0*/  @!P4 FMUL R39, R39, 0.5 ;  /* 0x3f0000002727c820 */ /* 0x000fe20000400000 */
[----:B------:R-:W-:-:S04]  /*b700*/  FFMA R49, R42, UR61, -R48 ;  /* 0x0000003d2a317c23 */ /* 0x000fc80008000830 */
[----:B------:R-:W3:Y:S08]  /*b710*/  MUFU.EX2 R42, R39 ;  /* 0x00000027002a7308 */ /* 0x000ef00000000800 */
[----:B------:R-:W4:Y:S01]  /*b720*/  MUFU.EX2 R53, R34 ;  /* 0x0000002200357308 */ /* 0x000f220000000800 */
[----:B------:R-:W-:Y:S01]  /*b730*/  @!P3 FMUL R36, R36, 0.5 ;  /* 0x3f0000002424b820 */ /* 0x000fe20000400000 */
[----:B------:R-:W-:Y:S01]  /*b740*/  @!P5 FMUL R31, R31, 0.5 ;  /* 0x3f0000001f1fd820 */ /* 0x000fe20000400000 */
[--C-:B------:R-:W-:Y:S01]  /*b750*/  FFMA R35, R35, UR61, -R48.reuse ;  /* 0x0000003d23237c23 */ /* 0x100fe20008000830 */
[----:B------:R-:W-:Y:S01]  /*b760*/  FADD R73, -R25, R45 ;  /* 0x0000002d19497221 */ /* 0x000fe20000000100 */
[----:B------:R-:W-:Y:S01]  /*b770*/  FFMA R45, R50, UR61, -R48 ;  /* 0x0000003d322d7c23 */ /* 0x000fe20008000830 */
[----:B-1----:R-:W-:-:S02]  /*b780*/  @!P2 FMUL R57, R57, R57 ;  /* 0x000000393939a220 */ /* 0x002fc40000400000 */
[----:B------:R-:W1:Y:S01]  /*b790*/  MUFU.EX2 R44, R31 ;  /* 0x0000001f002c7308 */ /* 0x000e620000000800 */
[----:B------:R-:W-:Y:S01]  /*b7a0*/  FSETP.GEU.AND P2, PT, R35, -126, PT ;  /* 0xc2fc00002300780b */ /* 0x000fe20003f4e000 */
[----:B------:R-:W-:Y:S01]  /*b7b0*/  FFMA R43, R43, UR61, -R48 ;  /* 0x0000003d2b2b7c23 */ /* 0x000fe20008000830 */
[----:B---3--:R-:W-:Y:S01]  /*b7c0*/  @!P4 FMUL R42, R42, R42 ;  /* 0x0000002a2a2ac220 */ /* 0x008fe20000400000 */
[----:B------:R-:W-:-:S04]  /*b7d0*/  FSETP.GEU.AND P4, PT, R45, -126, PT ;  /* 0xc2fc00002d00780b */ /* 0x000fc80003f8e000 */
[----:B------:R-:W3:Y:S01]  /*b7e0*/  MUFU.EX2 R36, R36 ;  /* 0x0000002400247308 */ /* 0x000ee20000000800 */
[----:B----4-:R-:W-:Y:S01]  /*b7f0*/  @!P6 FMUL R53, R53, R53 ;  /* 0x000000353535e220 */ /* 0x010fe20000400000 */
[----:B------:R-:W-:Y:S01]  /*b800*/  FSETP.GEU.AND P6, PT, R43, -126, PT ;  /* 0xc2fc00002b00780b */ /* 0x000fe20003fce000 */
[----:B------:R-:W-:-:S03]  /*b810*/  FFMA R47, R47, UR61, -R48 ;  /* 0x0000003d2f2f7c23 */ /* 0x000fc60008000830 */
[----:B------:R-:W-:Y:S01]  /*b820*/  @!P2 FMUL R35, R35, 0.5 ;  /* 0x3f0000002323a820 */ /* 0x000fe20000400000 */
[----:B-1----:R-:W-:Y:S01]  /*b830*/  @!P5 FMUL R44, R44, R44 ;  /* 0x0000002c2c2cd220 */ /* 0x002fe20000400000 */
[----:B------:R-:W-:Y:S01]  /*b840*/  FSETP.GEU.AND P5, PT, R49, -126, PT ;  /* 0xc2fc00003100780b */ /* 0x000fe20003fae000 */
[----:B------:R-:W-:Y:S01]  /*b850*/  @!P4 FMUL R45, R45, 0.5 ;  /* 0x3f0000002d2dc820 */ /* 0x000fe20000400000 */
[----:B------:R-:W1:Y:S05]  /*b860*/  MUFU.EX2 R38, R35 ;  /* 0x0000002300267308 */ /* 0x000e6a0000000800 */
[----:B------:R-:W-:Y:S01]  /*b870*/  @!P6 FMUL R43, R43, 0.5 ;  /* 0x3f0000002b2be820 */ /* 0x000fe20000400000 */
[----:B---3--:R-:W-:Y:S01]  /*b880*/  @!P3 FMUL R36, R36, R36 ;  /* 0x000000242424b220 */ /* 0x008fe20000400000 */
[----:B------:R-:W-:Y:S01]  /*b890*/  FSETP.GEU.AND P3, PT, R47, -126, PT ;  /* 0xc2fc00002f00780b */ /* 0x000fe20003f6e000 */
[----:B------:R-:W-:Y:S01]  /*b8a0*/  FFMA R32, R46, UR61, -R48 ;  /* 0x0000003d2e207c23 */ /* 0x000fe20008000830 */
[----:B------:R-:W3:Y:S08]  /*b8b0*/  MUFU.EX2 R45, R45 ;  /* 0x0000002d002d7308 */ /* 0x000ef00000000800 */
[----:B------:R4:W2:Y:S01]  /*b8c0*/  MUFU.EX2 R46, R43 ;  /* 0x0000002b002e7308 */ /* 0x0008a20000000800 */
[----:B------:R-:W-:-:S02]  /*b8d0*/  @!P5 FMUL R49, R49, 0.5 ;  /* 0x3f0000003131d820 */ /* 0x000fc40000400000 */
[----:B------:R-:W-:Y:S01]  /*b8e0*/  @!P3 FMUL R47, R47, 0.5 ;  /* 0x3f0000002f2fb820 */ /* 0x000fe20000400000 */
[--C-:B------:R-:W-:Y:S01]  /*b8f0*/  FFMA R65, R51, UR61, -R48.reuse ;  /* 0x0000003d33417c23 */ /* 0x100fe20008000830 */
[----:B-1----:R-:W-:Y:S01]  /*b900*/  @!P2 FMUL R38, R38, R38 ;  /* 0x000000262626a220 */ /* 0x002fe20000400000 */
[----:B------:R-:W-:Y:S02]  /*b910*/  FSETP.GEU.AND P2, PT, R32, -126, PT ;  /* 0xc2fc00002000780b */ /* 0x000fe40003f4e000 */
[----:B------:R1:W-:Y:S01]  /*b920*/  MUFU.EX2 R51, R47 ;  /* 0x0000002f00337308 */ /* 0x0003e20000000800 */
[----:B----4-:R-:W-:Y:S01]  /*b930*/  FFMA R43, R62, UR61, -R48 ;  /* 0x0000003d3e2b7c23 */ /* 0x010fe20008000830 */
[----:B---3--:R-:W-:-:S06]  /*b940*/  @!P4 FMUL R45, R45, R45 ;  /* 0x0000002d2d2dc220 */ /* 0x008fcc0000400000 */
[----:B------:R-:W3:Y:S01]  /*b950*/  MUFU.EX2 R49, R49 ;  /* 0x0000003100317308 */ /* 0x000ee20000000800 */
[----:B-1----:R-:W-:Y:S01]  /*b960*/  FFMA R47, R54, UR61, -R48 ;  /* 0x0000003d362f7c23 */ /* 0x002fe20008000830 */
[----:B--2---:R-:W-:Y:S01]  /*b970*/  @!P6 FMUL R46, R46, R46 ;  /* 0x0000002e2e2ee220 */ /* 0x004fe20000400000 */
[----:B------:R-:W-:-:S03]  /*b980*/  FSETP.GEU.AND P4, PT, R43, -126, PT ;  /* 0xc2fc00002b00780b */ /* 0x000fc60003f8e000 */
[----:B------:R-:W-:Y:S01]  /*b990*/  FSETP.GEU.AND P6, PT, R47, -126, PT ;  /* 0xc2fc00002f00780b */ /* 0x000fe20003fce000 */
[----:B------:R-:W-:Y:S01]  /*b9a0*/  @!P2 FMUL R32, R32, 0.5 ;  /* 0x3f0000002020a820 */ /* 0x000fe20000400000 */
[----:B------:R-:W-:-:S05]  /*b9b0*/  FFMA R26, R59, UR61, -R48 ;  /* 0x0000003d3b1a7c23 */ /* 0x000fca0008000830 */
[----:B------:R-:W1:Y:S03]  /*b9c0*/  MUFU.EX2 R32, R32 ;  /* 0x0000002000207308 */ /* 0x000e660000000800 */
[----:B------:R-:W-:Y:S01]  /*b9d0*/  @!P4 FMUL R43, R43, 0.5 ;  /* 0x3f0000002b2bc820 */ /* 0x000fe20000400000 */
[----:B---3--:R-:W-:Y:S01]  /*b9e0*/  @!P5 FMUL R49, R49, R49 ;  /* 0x000000313131d220 */ /* 0x008fe20000400000 */
[----:B------:R-:W-:Y:S01]  /*b9f0*/  FSETP.GEU.AND P5, PT, R65, -126, PT ;  /* 0xc2fc00004100780b */ /* 0x000fe20003fae000 */
[----:B------:R-:W-:-:S03]  /*ba00*/  @!P6 FMUL R47, R47, 0.5 ;  /* 0x3f0000002f2fe820 */ /* 0x000fc60000400000 */
[----:B------:R-:W2:Y:S01]  /*ba10*/  MUFU.EX2 R43, R43 ;  /* 0x0000002b002b7308 */ /* 0x000ea20000000800 */
[----:B------:R-:W-:Y:S01]  /*ba20*/  @!P3 FMUL R51, R51, R51 ;  /* 0x000000333333b220 */ /* 0x000fe20000400000 */
[----:B------:R-:W-:-:S06]  /*ba30*/  FSETP.GEU.AND P3, PT, R26, -126, PT ;  /* 0xc2fc00001a00780b */ /* 0x000fcc0003f6e000 */
[----:B------:R-:W3:Y:S01]  /*ba40*/  MUFU.EX2 R47, R47 ;  /* 0x0000002f002f7308 */ /* 0x000ee20000000800 */
[----:B------:R-:W-:Y:S01]  /*ba50*/  @!P5 FMUL R65, R65, 0.5 ;  /* 0x3f0000004141d820 */ /* 0x000fe20000400000 */
[--C-:B------:R-:W-:Y:S01]  /*ba60*/  FFMA R41, R58, UR61, -R48.reuse ;  /* 0x0000003d3a297c23 */ /* 0x100fe20008000830 */
[----:B-1----:R-:W-:Y:S01]  /*ba70*/  @!P2 FMUL R32, R32, R32 ;  /* 0x000000202020a220 */ /* 0x002fe20000400000 */
[--C-:B------:R-:W-:Y:S01]  /*ba80*/  FFMA R37, R66, UR61, -R48.reuse ;  /* 0x0000003d42257c23 */ /* 0x100fe20008000830 */
[----:B------:R-:W-:Y:S02]  /*ba90*/  FFMA R30, R71, UR61, -R48 ;  /* 0x0000003d471e7c23 */ /* 0x000fe40008000830 */
[----:B------:R-:W-:Y:S01]  /*baa0*/  FSETP.GEU.AND P2, PT, R41, -126, PT ;  /* 0xc2fc00002900780b */ /* 0x000fe20003f4e000 */
[----:B------:R-:W1:Y:S01]  /*bab0*/  MUFU.EX2 R65, R65 ;  /* 0x0000004100417308 */ /* 0x000e620000000800 */
[----:B------:R-:W-:Y:S01]  /*bac0*/  @!P3 FMUL R26, R26, 0.5 ;  /* 0x3f0000001a1ab820 */ /* 0x000fe20000400000 */
[----:B--2---:R-:W-:Y:S01]  /*bad0*/  @!P4 FMUL R43, R43, R43 ;  /* 0x0000002b2b2bc220 */ /* 0x004fe20000400000 */
[----:B------:R-:W-:Y:S01]  /*bae0*/  FSETP.GEU.AND P4, PT, R30, -126, PT ;  /* 0xc2fc00001e00780b */ /* 0x000fe20003f8e000 */
[----:B---3--:R-:W-:Y:S01]  /*baf0*/  @!P6 FMUL R47, R47, R47 ;  /* 0x0000002f2f2fe220 */ /* 0x008fe20000400000 */
[----:B------:R-:W-:-:S03]  /*bb00*/  FSETP.GEU.AND P6, PT, R37, -126, PT ;  /* 0xc2fc00002500780b */ /* 0x000fc60003fce000 */
[----:B------:R-:W2:Y:S04]  /*bb10*/  MUFU.EX2 R26, R26 ;  /* 0x0000001a001a7308 */ /* 0x000ea80000000800 */
[----:B------:R-:W-:Y:S01]  /*bb20*/  @!P2 FMUL R41, R41, 0.5 ;  /* 0x3f0000002929a820 */ /* 0x000fe20000400000 */
[----:B------:R-:W-:-:S03]  /*bb30*/  FFMA R27, R63, UR61, -R48 ;  /* 0x0000003d3f1b7c23 */ /* 0x000fc60008000830 */
[----:B------:R-:W-:Y:S01]  /*bb40*/  @!P4 FMUL R30, R30, 0.5 ;  /* 0x3f0000001e1ec820 */ /* 0x000fe20000400000 */
[----:B-1----:R-:W-:Y:S01]  /*bb50*/  @!P5 FMUL R65, R65, R65 ;  /* 0x000000414141d220 */ /* 0x002fe20000400000 */
[----:B------:R-:W-:Y:S01]  /*bb60*/  FSETP.GEU.AND P5, PT, R27, -126, PT ;  /* 0xc2fc00001b00780b */ /* 0x000fe20003fae000 */
[----:B------:R-:W1:Y:S01]  /*bb70*/  MUFU.EX2 R41, R41 ;  /* 0x0000002900297308 */ /* 0x000e620000000800 */
[----:B------:R-:W-:Y:S01]  /*bb80*/  @!P6 FMUL R37, R37, 0.5 ;  /* 0x3f0000002525e820 */ /* 0x000fe20000400000 */
[----:B------:R-:W-:-:S06]  /*bb90*/  FFMA R39, R70, UR61, -R48 ;  /* 0x0000003d46277c23 */ /* 0x000fcc0008000830 */
[----:B------:R-:W3:Y:S01]  /*bba0*/  MUFU.EX2 R30, R30 ;  /* 0x0000001e001e7308 */ /* 0x000ee20000000800 */
[----:B--2---:R-:W-:Y:S01]  /*bbb0*/  @!P3 FMUL R26, R26, R26 ;  /* 0x0000001a1a1ab220 */ /* 0x004fe20000400000 */
[----:B------:R-:W-:-:S06]  /*bbc0*/  FSETP.GEU.AND P3, PT, R39, -126, PT ;  /* 0xc2fc00002700780b */ /* 0x000fcc0003f6e000 */
[----:B------:R-:W2:Y:S01]  /*bbd0*/  MUFU.EX2 R37, R37 ;  /* 0x0000002500257308 */ /* 0x000ea20000000800 */
        /* <DEDUP_REMOVED lines=8> */
[----:B---3--:R-:W-:Y:S01]  /*bc60*/  @!P4 FMUL R30, R30, R30 ;  /* 0x0000001e1e1ec220 */ /* 0x008fe20000400000 */
[----:B------:R-:W-:Y:S01]  /*bc70*/  FSETP.GEU.AND P4, PT, R29, -126, PT ;  /* 0xc2fc00001d00780b */ /* 0x000fe20003f8e000 */
[----:B--2---:R-:W-:Y:S01]  /*bc80*/  @!P6 FMUL R37, R37, R37 ;  /* 0x000000252525e220 */ /* 0x004fe20000400000 */
        /* <DEDUP_REMOVED lines=64> */
[--C-:B------:R-:W-:Y:S01]  /*c090*/  FFMA R78, R110, UR61, -R48.reuse ;  /* 0x0000003d6e4e7c23 */ /* 0x100fe20008000830 */
[----:B------:R-:W-:Y:S01]  /*c0a0*/  MOV R110, R72 ;  /* 0x00000048006e7202 */ /* 0x000fe20000000f00 */
[----:B------:R-:W-:Y:S01]  /*c0b0*/  @!P5 FMUL R67, R67, 0.5 ;  /* 0x3f0000004343d820 */ /* 0x000fe20000400000 */
[--C-:B------:R-:W-:Y:S01]  /*c0c0*/  FFMA R72, R122, UR61, -R48.reuse ;  /* 0x0000003d7a487c23 */ /* 0x100fe20008000830 */
[----:B-1----:R-:W-:Y:S01]  /*c0d0*/  @!P2 FMUL R25, R25, R25 ;  /* 0x000000191919a220 */ /* 0x002fe20000400000 */
[--C-:B------:R-:W-:Y:S01]  /*c0e0*/  FFMA R95, R99, UR61, -R48.reuse ;  /* 0x0000003d635f7c23 */ /* 0x100fe20008000830 */
[--C-:B------:R-:W-:Y:S02]  /*c0f0*/  FFMA R91, R107, UR61, -R48.reuse ;  /* 0x0000003d6b5b7c23 */ /* 0x100fe40008000830 */
[----:B------:R-:W-:Y:S01]  /*c100*/  FSETP.GEU.AND P2, PT, R72, -126, PT ;  /* 0xc2fc00004800780b */ /* 0x000fe20003f4e000 */
[----:B------:R-:W1:Y:S01]  /*c110*/  MUFU.EX2 R67, R67 ;  /* 0x0000004300437308 */ /* 0x000e620000000800 */
[----:B------:R-:W-:Y:S01]  /*c120*/  @!P3 FMUL R68, R68, 0.5 ;  /* 0x3f0000004444b820 */ /* 0x000fe20000400000 */
[----:B---3--:R-:W-:Y:S01]  /*c130*/  @!P4 FMUL R89, R89, R89 ;  /* 0x000000595959c220 */ /* 0x008fe20000400000 */
[----:B------:R-:W-:Y:S01]  /*c140*/  FSETP.GEU.AND P4, PT, R95, -126, PT ;  /* 0xc2fc00005f00780b */ /* 0x000fe20003f8e000 */
[----:B--2---:R-:W-:Y:S01]  /*c150*/  @!P6 FMUL R66, R66, R66 ;  /* 0x000000424242e220 */ /* 0x004fe20000400000 */
[----:B------:R-:W-:Y:S01]  /*c160*/  FSETP.GEU.AND P6, PT, R91, -126, PT ;  /* 0xc2fc00005b00780b */ /* 0x000fe20003fce000 */
[--C-:B------:R-:W-:Y:S01]  /*c170*/  FFMA R90, R111, UR61, -R48.reuse ;  /* 0x0000003d6f5a7c23 */ /* 0x100fe20008000830 */
[----:B------:R-:W-:Y:S01]  /*c180*/  MOV R111, R69 ;  /* 0x00000045006f7202 */ /* 0x000fe20000000f00 */
[----:B------:R-:W2:Y:S01]  /*c190*/  MUFU.EX2 R68, R68 ;  /* 0x0000004400447308 */ /* 0x000ea20000000800 */
[--C-:B------:R-:W-:Y:S01]  /*c1a0*/  FFMA R69, R114, UR61, -R48.reuse ;  /* 0x0000003d72457c23 */ /* 0x100fe20008000830 */
[----:B------:R-:W-:Y:S01]  /*c1b0*/  MOV R114, R77 ;  /* 0x0000004d00727202 */ /* 0x000fe20000000f00 */
[----:B------:R-:W-:Y:S01]  /*c1c0*/  FFMA R77, R123, UR61, -R48 ;  /* 0x0000003d7b4d7c23 */ /* 0x000fe20008000830 */
[----:B------:R-:W-:-:S04]  /*c1d0*/  @!P2 FMUL R72, R72, 0.5 ;  /* 0x3f0000004848a820 */ /* 0x000fc80000400000 */
[----:B------:R-:W-:Y:S01]  /*c1e0*/  @!P4 FMUL R95, R95, 0.5 ;  /* 0x3f0000005f5fc820 */ /* 0x000fe20000400000 */
[----:B-1----:R-:W-:Y:S01]  /*c1f0*/  @!P5 FMUL R67, R67, R67 ;  /* 0x000000434343d220 */ /* 0x002fe20000400000 */
[----:B------:R-:W-:Y:S01]  /*c200*/  FSETP.GEU.AND P5, PT, R77, -126, PT ;  /* 0xc2fc00004d00780b */ /* 0x000fe20003fae000 */
[----:B------:R-:W-:Y:S01]  /*c210*/  @!P6 FMUL R91, R91, 0.5 ;  /* 0x3f0000005b5be820 */ /* 0x000fe20000400000 */
[----:B------:R-:W1:Y:S01]  /*c220*/  MUFU.EX2 R72, R72 ;  /* 0x0000004800487308 */ /* 0x000e620000000800 */
[----:B------:R-:W-:-:S07]  /*c230*/  FFMA R79, R126, UR61, -R48 ;  /* 0x0000003d7e4f7c23 */ /* 0x000fce0008000830 */
[----:B------:R-:W3:Y:S01]  /*c240*/  MUFU.EX2 R91, R91 ;  /* 0x0000005b005b7308 */ /* 0x000ee20000000800 */
[----:B--2---:R-:W-:Y:S01]  /*c250*/  @!P3 FMUL R68, R68, R68 ;  /* 0x000000444444b220 */ /* 0x004fe20000400000 */
[----:B------:R-:W-:-:S06]  /*c260*/  FSETP.GEU.AND P3, PT, R79, -126, PT ;  /* 0xc2fc00004f00780b */ /* 0x000fcc0003f6e000 */
[----:B------:R-:W2:Y:S01]  /*c270*/  MUFU.EX2 R95, R95 ;  /* 0x0000005f005f7308 */ /* 0x000ea20000000800 */
[----:B------:R-:W-:Y:S01]  /*c280*/  @!P5 FMUL R77, R77, 0.5 ;  /* 0x3f0000004d4dd820 */ /* 0x000fe20000400000 */
[--C-:B------:R-:W-:Y:S01]  /*c290*/  FFMA R83, R139, UR61, -R48.reuse ;  /* 0x0000003d8b537c23 */ /* 0x100fe20008000830 */
[----:B-1----:R-:W-:Y:S01]  /*c2a0*/  @!P2 FMUL R72, R72, R72 ;  /* 0x000000484848a220 */ /* 0x002fe20000400000 */
[----:B------:R-:W-:-:S03]  /*c2b0*/  FFMA R81, R142, UR61, -R48 ;  /* 0x0000003d8e517c23 */ /* 0x000fc60008000830 */
        /* <DEDUP_REMOVED lines=8> */
[----:B------:R-:W-:-:S04]  /*c340*/  @!P2 FMUL R83, R83, 0.5 ;  /* 0x3f0000005353a820 */ /* 0x000fc80000400000 */
        /* <DEDUP_REMOVED lines=21> */
[----:B------:R-:W2:Y:S01]  /*c4a0*/  MUFU.EX2 R84, R84 ;  /* 0x0000005400547308 */ /* 0x000ea20000000800 */
[--C-:B------:R-:W-:Y:S01]  /*c4b0*/  FFMA R70, R115, UR61, -R48.reuse ;  /* 0x0000003d73467c23 */ /* 0x100fe20008000830 */
[----:B------:R-:W-:Y:S01]  /*c4c0*/  MOV R115, R76 ;  /* 0x0000004c00737202 */ /* 0x000fe20000000f00 */
[--C-:B------:R-:W-:Y:S01]  /*c4d0*/  FFMA R76, R119, UR61, -R48.reuse ;  /* 0x0000003d774c7c23 */ /* 0x100fe20008000830 */
[----:B------:R-:W-:Y:S01]  /*c4e0*/  FFMA R82, R143, UR61, -R48 ;  /* 0x0000003d8f527c23 */ /* 0x000fe20008000830 */
[----:B------:R-:W-:Y:S01]  /*c4f0*/  @!P2 FMUL R93, R93, 0.5 ;  /* 0x3f0000005d5da820 */ /* 0x000fe20000400000 */
[----:B------:R-:W-:Y:S01]  /*c500*/  MOV R119, R52 ;  /* 0x0000003400777202 */ /* 0x000fe20000000f00 */
[----:B------:R-:W-:Y:S01]  /*c510*/  FADD R54, R57, R25 ;  /* 0x0000001939367221 */ /* 0x000fe20000000000 */
[----:B------:R-:W-:Y:S01]  /*c520*/  FADD R52, R41, R72 ;  /* 0x0000004829347221 */ /* 0x000fe20000000000 */
[----:B-1----:R-:W-:Y:S01]  /*c530*/  @!P5 FMUL R78, R78, R78 ;  /* 0x0000004e4e4ed220 */ /* 0x002fe20000400000 */
[----:B------:R-:W-:Y:S01]  /*c540*/  FSETP.GEU.AND P5, PT, R82, -126, PT ;  /* 0xc2fc00005200780b */ /* 0x000fe20003fae000 */
[----:B------:R-:W-:Y:S01]  /*c550*/  @!P6 FMUL R85, R85, 0.5 ;  /* 0x3f0000005555e820 */ /* 0x000fe20000400000 */
[----:B------:R-:W-:Y:S01]  /*c560*/  @!P4 FMUL R69, R69, 0.5 ;  /* 0x3f0000004545c820 */ /* 0x000fe20000400000 */
[----:B------:R-:W-:Y:S01]  /*c570*/  FADD R59, R54, R52 ;  /* 0x00000034363b7221 */ /* 0x000fe20000000000 */
[----:B------:R-:W1:Y:S01]  /*c580*/  MUFU.EX2 R93, R93 ;  /* 0x0000005d005d7308 */ /* 0x000e620000000800 */
[----:B------:R-:W-:Y:S01]  /*c590*/  FADD R54, R49, R66 ;  /* 0x0000004231367221 */ /* 0x000fe20000000000 */
[----:B------:R-:W-:Y:S01]  /*c5a0*/  FADD R52, R33, R89 ;  /* 0x0000005921347221 */ /* 0x000fe20000000000 */
[--C-:B------:R-:W-:Y:S01]  /*c5b0*/  FFMA R75, R146, UR61, -R48.reuse ;  /* 0x0000003d924b7c23 */ /* 0x100fe20008000830 */
[----:B------:R-:W-:-:S02]  /*c5c0*/  FFMA R71, R118, UR61, -R48 ;  /* 0x0000003d76477c23 */ /* 0x000fc40008000830 */
[----:B------:R-:W-:Y:S01]  /*c5d0*/  FADD R58, R54, R52 ;  /* 0x00000034363a7221 */ /* 0x000fe20000000000 */
[----:B------:R-:W-:Y:S01]  /*c5e0*/  FADD R54, R24, R62 ;  /* 0x0000003e18367221 */ /* 0x000fe20000000000 */
[----:B------:R-:W3:Y:S01]  /*c5f0*/  MUFU.EX2 R85, R85 ;  /* 0x0000005500557308 */ /* 0x000ee20000000800 */
[----:B------:R-:W-:Y:S01]  /*c600*/  FADD R52, R26, R77 ;  /* 0x0000004d1a347221 */ /* 0x000fe20000000000 */
[----:B--2---:R-:W-:Y:S01]  /*c610*/  @!P3 FMUL R84, R84, R84 ;  /* 0x000000545454b220 */ /* 0x004fe20000400000 */
[----:B------:R-:W-:Y:S01]  /*c620*/  MOV R118, R56 ;  /* 0x0000003800767202 */ /* 0x000fe20000000f00 */
[----:B------:R-:W-:-:S04]  /*c630*/  @!P5 FMUL R82, R82, 0.5 ;  /* 0x3f0000005252d820 */ /* 0x000fc80000400000 */
[----:B------:R-:W2:Y:S01]  /*c640*/  MUFU.EX2 R69, R69 ;  /* 0x0000004500457308 */ /* 0x000ea20000000800 */
[----:B------:R-:W-:Y:S01]  /*c650*/  FSETP.GEU.AND P3, PT, R75, -126, PT ;  /* 0xc2fc00004b00780b */ /* 0x000fe20003f6e000 */
[----:B------:R-:W-:Y:S01]  /*c660*/  FADD R56, R54, R52 ;  /* 0x0000003436387221 */ /* 0x000fe20000000000 */
[----:B------:R-:W-:Y:S01]  /*c670*/  FADD R54, R46, R91 ;  /* 0x0000005b2e367221 */ /* 0x000fe20000000000 */
[----:B------:R-:W-:Y:S01]  /*c680*/  FADD R52, R34, R83 ;  /* 0x0000005322347221 */ /* 0x000fe20000000000 */
[----:B------:R-:W-:Y:S01]  /*c690*/  FFMA R86, R131, UR61, -R48 ;  /* 0x0000003d83567c23 */ /* 0x000fe20008000830 */
[----:B------:R-:W-:Y:S01]  /*c6a0*/  MOV R122, R80 ;  /* 0x00000050007a7202 */ /* 0x000fe20000000f00 */
[----:B-1----:R-:W-:Y:S01]  /*c6b0*/  @!P2 FMUL R93, R93, R93 ;  /* 0x0000005d5d5da220 */ /* 0x002fe20000400000 */
[----:B------:R-:W-:Y:S01]  /*c6c0*/  FADD R52, R54, R52 ;  /* 0x0000003436347221 */ /* 0x000fe20000000000 */
[----:B------:R-:W-:Y:S01]  /*c6d0*/  FFMA R80, R147, UR61, -R48 ;  /* 0x0000003d93507c23 */ /* 0x000fe20008000830 */
[----:B------:R-:W1:Y:S01]  /*c6e0*/  MUFU.EX2 R82, R82 ;  /* 0x0000005200527308 */ /* 0x000e620000000800 */
[----:B------:R-:W-:Y:S01]  /*c6f0*/  FSETP.GEU.AND P2, PT, R86, -126, PT ;  /* 0xc2fc00005600780b */ /* 0x000fe20003f4e000 */
[----:B------:R-:W-:Y:S01]  /*c700*/  FADD R107, R56, R52 ;  /* 0x00000034386b7221 */ /* 0x000fe20000000000 */
[----:B------:R-:W-:Y:S01]  /*c710*/  FADD R54, R40, R63 ;  /* 0x0000003f28367221 */ /* 0x000fe20000000000 */
[----:B------:R-:W-:Y:S01]  /*c720*/  FADD R52, R43, R79 ;  /* 0x0000004f2b347221 */ /* 0x000fe20000000000 */
[----:B------:R-:W-:Y:S01]  /*c730*/  @!P3 FMUL R75, R75, 0.5 ;  /* 0x3f0000004b4bb820 */ /* 0x000fe20000400000 */
[----:B---3--:R-:W-:Y:S01]  /*c740*/  @!P6 FMUL R85, R85, R85 ;  /* 0x000000555555e220 */ /* 0x008fe20000400000 */
[----:B--2---:R-:W-:Y:S01]  /*c750*/  @!P4 FMUL R69, R69, R69 ;  /* 0x000000454545c220 */ /* 0x004fe20000400000 */
[----:B------:R-:W-:Y:S01]  /*c760*/  FSETP.GEU.AND P6, PT, R70, -126, PT ;  /* 0xc2fc00004600780b */ /* 0x000fe20003fce000 */
[----:B------:R-:W-:Y:S01]  /*c770*/  FADD R56, R54, R52 ;  /* 0x0000003436387221 */ /* 0x000fe20000000000 */
[----:B------:R-:W-:Y:S01]  /*c780*/  FSETP.GEU.AND P4, PT, R80, -126, PT ;  /* 0xc2fc00005000780b */ /* 0x000fe20003f8e000 */
[----:B------:R-:W-:Y:S01]  /*c790*/  FADD R54, R32, R78 ;  /* 0x0000004e20367221 */ /* 0x000fe20000000000 */
[----:B------:R-:W-:Y:S01]  /*c7a0*/  FADD R52, R35, R81 ;  /* 0x0000005123347221 */ /* 0x000fe20000000000 */
[----:B------:R-:W2:Y:S01]  /*c7b0*/  MUFU.EX2 R75, R75 ;  /* 0x0000004b004b7308 */ /* 0x000ea20000000800 */
[----:B------:R-:W-:Y:S01]  /*c7c0*/  @!P2 FMUL R86, R86, 0.5 ;  /* 0x3f0000005656a820 */ /* 0x000fe20000400000 */
[----:B------:R-:W-:Y:S01]  /*c7d0*/  FFMA R94, R103, UR61, -R48 ;  /* 0x0000003d675e7c23 */ /* 0x000fe20008000830 */
[----:B------:R-:W-:Y:S01]  /*c7e0*/  FADD R52, R54, R52 ;  /* 0x0000003436347221 */ /* 0x000fe20000000000 */
[----:B------:R-:W-:Y:S01]  /*c7f0*/  FADD R54, R44, R67 ;  /* 0x000000432c367221 */ /* 0x000fe20000000000 */
[----:B-1----:R-:W-:Y:S01]  /*c800*/  @!P5 FMUL R82, R82, R82 ;  /* 0x000000525252d220 */ /* 0x002fe20000400000 */
[----:B------:R-:W3:Y:S01]  /*c810*/  LDL.LU R146, [R1+0x48] ;  /* 0x0000480001927983 */ /* 0x000ee20000300800 */
[----:B------:R-:W-:Y:S01]  /*c820*/  FADD R106, R56, R52 ;  /* 0x00000034386a7221 */ /* 0x000fe20000000000 */
[----:B------:R-:W-:Y:S01]  /*c830*/  FADD R52, R27, R84 ;  /* 0x000000541b347221 */ /* 0x000fe20000000000 */
[----:B------:R-:W-:Y:S01]  /*c840*/  @!P6 FMUL R70, R70, 0.5 ;  /* 0x3f0000004646e820 */ /* 0x000fe20000400000 */
[----:B------:R-:W-:Y:S01]  /*c850*/  @!P4 FMUL R80, R80, 0.5 ;  /* 0x3f0000005050c820 */ /* 0x000fe20000400000 */
[----:B------:R-:W-:Y:S01]  /*c860*/  FADD R108, R59, R58 ;  /* 0x0000003a3b6c7221 */ /* 0x000fe20000000000 */
[----:B------:R-:W1:Y:S01]  /*c870*/  MUFU.EX2 R86, R86 ;  /* 0x0000005600567308 */ /* 0x000e620000000800 */
[----:B------:R-:W-:Y:S01]  /*c880*/  FADD R59, R54, R52 ;  /* 0x00000034363b7221 */ /* 0x000fe20000000000 */
[----:B------:R-:W-:Y:S01]  /*c890*/  FADD R54, R51, R90 ;  /* 0x0000005a33367221 */ /* 0x000fe20000000000 */
[----:B------:R-:W-:Y:S01]  /*c8a0*/  FADD R52, R60, R82 ;  /* 0x000000523c347221 */ /* 0x000fe20000000000 */
[----:B------:R-:W4:Y:S01]  /*c8b0*/  LDL.LU R143, [R1+0x4c] ;  /* 0x00004c00018f7983 */ /* 0x000f220000300800 */
[----:B--2---:R-:W-:-:S02]  /*c8c0*/  @!P3 FMUL R75, R75, R75 ;  /* 0x0000004b4b4bb220 */ /* 0x004fc40000400000 */
[----:B------:R-:W-:Y:S01]  /*c8d0*/  FADD R58, R54, R52 ;  /* 0x00000034363a7221 */ /* 0x000fe20000000000 */
[----:B------:R-:W2:Y:S01]  /*c8e0*/  MUFU.EX2 R70, R70 ;  /* 0x0000004600467308 */ /* 0x000ea20000000800 */
[----:B------:R-:W-:Y:S01]  /*c8f0*/  FADD R54, R53, R68 ;  /* 0x0000004435367221 */ /* 0x000fe20000000000 */
[----:B------:R-:W-:Y:S01]  /*c900*/  FADD R52, R37, R85 ;  /* 0x0000005525347221 */ /* 0x000fe20000000000 */
[----:B------:R-:W4:Y:S05]  /*c910*/  LDL.LU R142, [R1+0x58] ;  /* 0x00005800018e7983 */ /* 0x000f2a0000300800 */
[----:B------:R-:W2:Y:S01]  /*c920*/  MUFU.EX2 R80, R80 ;  /* 0x0000005000507308 */ /* 0x000ea20000000800 */
[----:B------:R-:W-:Y:S01]  /*c930*/  FADD R56, R54, R52 ;  /* 0x0000003436387221 */ /* 0x000fe20000000000 */
[----:B------:R-:W-:Y:S01]  /*c940*/  FADD R54, R45, R69 ;  /* 0x000000452d367221 */ /* 0x000fe20000000000 */
[----:B------:R-:W-:Y:S01]  /*c950*/  FADD R52, R29, R75 ;  /* 0x0000004b1d347221 */ /* 0x000fe20000000000 */
[----:B-1----:R-:W-:Y:S01]  /*c960*/  @!P2 FMUL R86, R86, R86 ;  /* 0x000000565656a220 */ /* 0x002fe20000400000 */
[----:B------:R-:W4:Y:S02]  /*c970*/  LDL.LU R139, [R1+0x5c] ;  /* 0x00005c00018b7983 */ /* 0x000f240000300800 */
[----:B------:R-:W-:Y:S01]  /*c980*/  FADD R52, R54, R52 ;  /* 0x0000003436347221 */ /* 0x000fe20000000000 */
[----:B------:R-:W-:Y:S01]  /*c990*/  FADD R54, R38, R95 ;  /* 0x0000005f26367221 */ /* 0x000fe20000000000 */
[----:B--2---:R-:W-:Y:S01]  /*c9a0*/  @!P6 FMUL R70, R70, R70 ;  /* 0x000000464646e220 */ /* 0x004fe20000400000 */
[----:B------:R-:W-:Y:S01]  /*c9b0*/  FFMA R50, R87, UR61, -R48 ;  /* 0x0000003d57327c23 */ /* 0x000fe20008000830 */
[----:B------:R-:W-:Y:S01]  /*c9c0*/  FADD R103, R56, R52 ;  /* 0x0000003438677221 */ /* 0x000fe20000000000 */
[----:B------:R-:W-:Y:S01]  /*c9d0*/  FADD R52, R28, R86 ;  /* 0x000000561c347221 */ /* 0x000fe20000000000 */
[----:B------:R-:W-:Y:S01]  /*c9e0*/  FFMA R88, R135, UR61, -R48 ;  /* 0x0000003d87587c23 */ /* 0x000fe20008000830 */
[----:B------:R-:W2:Y:S01]  /*c9f0*/  LDL.LU R138, [R1+0x68] ;  /* 0x00006800018a7983 */ /* 0x000ea20000300800 */
[----:B------:R-:W-:Y:S01]  /*ca00*/  @!P4 FMUL R80, R80, R80 ;  /* 0x000000505050c220 */ /* 0x000fe20000400000 */
[----:B------:R-:W-:Y:S01]  /*ca10*/  FADD R56, R54, R52 ;  /* 0x0000003436387221 */ /* 0x000fe20000000000 */
[----:B------:R-:W-:Y:S01]  /*ca20*/  FADD R54, R65, R70 ;  /* 0x0000004641367221 */ /* 0x000fe20000000000 */
[----:B------:R-:W-:Y:S01]  /*ca30*/  FFMA R87, R134, UR61, -R48 ;  /* 0x0000003d86577c23 */ /* 0x000fe20008000830 */
[----:B------:R-:W-:Y:S01]  /*ca40*/  FADD R52, R61, R80 ;  /* 0x000000503d347221 */ /* 0x000fe20000000000 */
[----:B------:R-:W2:Y:S03]  /*ca50*/  LDL.LU R135, [R1+0x6c] ;  /* 0x00006c0001877983 */ /* 0x000ea60000300800 */
[----:B------:R-:W-:Y:S01]  /*ca60*/  FADD R52, R54, R52 ;  /* 0x0000003436347221 */ /* 0x000fe20000000000 */
[----:B------:R-:W2:Y:S04]  /*ca70*/  LDL.LU R134, [R1+0x78] ;  /* 0x0000780001867983 */ /* 0x000ea80000300800 */
[----:B------:R-:W2:Y:S01]  /*ca80*/  LDL.LU R131, [R1+0x7c] ;  /* 0x00007c0001837983 */ /* 0x000ea20000300800 */
[----:B------:R-:W-:-:S03]  /*ca90*/  FADD R102, R56, R52 ;  /* 0x0000003438667221 */ /* 0x000fc60000000000 */
[----:B------:R-:W2:Y:S01]  /*caa0*/  LDL.LU R130, [R1+0x8] ;  /* 0x0000080001827983 */ /* 0x000ea20000300800 */
[----:B------:R-:W-:-:S03]  /*cab0*/  F2FP.BF16.F32.PACK_AB R56, R119, R118 ;  /* 0x000000767738723e */ /* 0x000fc600000010ff */
[----:B------:R-:W2:Y:S01]  /*cac0*/  LDL.LU R127, [R1+0xc] ;  /* 0x00000c00017f7983 */ /* 0x000ea20000300800 */
[----:B------:R-:W-:-:S03]  /*cad0*/  FADD R105, R59, R58 ;  /* 0x0000003a3b697221 */ /* 0x000fc60000000000 */
[----:B------:R-:W2:Y:S01]  /*cae0*/  LDL.LU R126, [R1+0x18] ;  /* 0x00001800017e7983 */ /* 0x000ea20000300800 */
[----:B------:R-:W-:-:S03]  /*caf0*/  F2FP.BF16.F32.PACK_AB R58, R115, R114 ;  /* 0x00000072733a723e */ /* 0x000fc600000010ff */
[----:B------:R-:W2:Y:S04]  /*cb00*/  LDL.LU R123, [R1+0x1c] ;  /* 0x00001c00017b7983 */ /* 0x000ea80000300800 */
[----:B------:R-:W2:Y:S04]  /*cb10*/  LDL.LU R119, [R1+0x28] ;  /* 0x0000280001777983 */ /* 0x000ea80000300800 */
[----:B------:R-:W2:Y:S04]  /*cb20*/  LDL.LU R118, [R1+0x2c] ;  /* 0x00002c0001767983 */ /* 0x000ea80000300800 */
[----:B------:R-:W2:Y:S04]  /*cb30*/  LDL.LU R115, [R1+0x38] ;  /* 0x0000380001737983 */ /* 0x000ea80000300800 */
[----:B------:R-:W2:Y:S01]  /*cb40*/  LDL.LU R114, [R1+0x3c] ;  /* 0x00003c0001727983 */ /* 0x000ea20000300800 */
[----:B------:R-:W-:-:S13]  /*cb50*/  FSETP.GEU.AND P5, PT, R94, -126, PT ;  /* 0xc2fc00005e00780b */ /* 0x000fda0003fae000 */
[----:B------:R-:W-:-:S06]  /*cb60*/  @!P5 FMUL R94, R94, 0.5 ;  /* 0x3f0000005e5ed820 */ /* 0x000fcc0000400000 */
[----:B------:R-:W1:Y:S01]  /*cb70*/  MUFU.EX2 R94, R94 ;  /* 0x0000005e005e7308 */ /* 0x000e620000000800 */
[----:B------:R-:W-:Y:S01]  /*cb80*/  FSETP.GEU.AND P3, PT, R71, -126, PT ;  /* 0xc2fc00004700780b */ /* 0x000fe20003f6e000 */
[----:B------:R-:W-:-:S05]  /*cb90*/  FFMA R74, R150, UR61, -R48 ;  /* 0x0000003d964a7c23 */ /* 0x000fca0008000830 */
[----:B------:R-:W-:Y:S01]  /*cba0*/  FSETP.GEU.AND P2, PT, R74, -126, PT ;  /* 0xc2fc00004a00780b */ /* 0x000fe20003f4e000 */
[----:B-1----:R-:W-:Y:S01]  /*cbb0*/  @!P5 FMUL R94, R94, R94 ;  /* 0x0000005e5e5ed220 */ /* 0x002fe20000400000 */
[----:B------:R-:W-:-:S05]  /*cbc0*/  FSETP.GEU.AND P5, PT, R87, -126, PT ;  /* 0xc2fc00005700780b */ /* 0x000fca0003fae000 */
[----:B------:R-:W-:-:S06]  /*cbd0*/  @!P3 FMUL R71, R71, 0.5 ;  /* 0x3f0000004747b820 */ /* 0x000fcc0000400000 */
[----:B------:R-:W1:Y:S01]  /*cbe0*/  MUFU.EX2 R71, R71 ;  /* 0x0000004700477308 */ /* 0x000e620000000800 */
[----:B------:R-:W-:Y:S01]  /*cbf0*/  @!P2 FMUL R74, R74, 0.5 ;  /* 0x3f0000004a4aa820 */ /* 0x000fe20000400000 */
[----:B------:R-:W-:Y:S01]  /*cc00*/  @!P5 FMUL R87, R87, 0.5 ;  /* 0x3f0000005757d820 */ /* 0x000fe20000400000 */
[----:B------:R-:W-:-:S05]  /*cc10*/  FSETP.GEU.AND P4, PT, R88, -126, PT ;  /* 0xc2fc00005800780b */ /* 0x000fca0003f8e000 */
[----:B------:R-:W1:Y:S02]  /*cc20*/  MUFU.EX2 R87, R87 ;  /* 0x0000005700577308 */ /* 0x000e640000000800 */
[----:B-1----:R-:W-:-:S06]  /*cc30*/  @!P3 FMUL R71, R71, R71 ;  /* 0x000000474747b220 */ /* 0x002fcc0000400000 */
[----:B------:R-:W1:Y:S01]  /*cc40*/  MUFU.EX2 R74, R74 ;  /* 0x0000004a004a7308 */ /* 0x000e620000000800 */
[----:B------:R-:W-:Y:S01]  /*cc50*/  FSETP.GEU.AND P3, PT, R50, -126, PT ;  /* 0xc2fc00003200780b */ /* 0x000fe20003f6e000 */
[----:B------:R-:W-:Y:S01]  /*cc60*/  @!P4 FMUL R88, R88, 0.5 ;  /* 0x3f0000005858c820 */ /* 0x000fe20000400000 */
[----:B------:R-:W-:-:S05]  /*cc70*/  FADD R54, R36, R93 ;  /* 0x0000005d24367221 */ /* 0x000fca0000000000 */
[----:B------:R-:W1:Y:S01]  /*cc80*/  MUFU.EX2 R88, R88 ;  /* 0x0000005800587308 */ /* 0x000e620000000800 */
[----:B------:R-:W-:-:S04]  /*cc90*/  @!P5 FMUL R87, R87, R87 ;  /* 0x000000575757d220 */ /* 0x000fc80000400000 */
[----:B------:R-:W-:Y:S01]  /*cca0*/  FADD R52, R39, R87 ;  /* 0x0000005727347221 */ /* 0x000fe20000000000 */
[----:B------:R-:W-:Y:S01]  /*ccb0*/  @!P3 FMUL R50, R50, 0.5 ;  /* 0x3f0000003232b820 */ /* 0x000fe20000400000 */
[----:B-1----:R-:W-:Y:S02]  /*ccc0*/  @!P2 FMUL R74, R74, R74 ;  /* 0x0000004a4a4aa220 */ /* 0x002fe40000400000 */
[----:B------:R-:W-:Y:S01]  /*ccd0*/  FADD R54, R54, R52 ;  /* 0x0000003436367221 */ /* 0x000fe20000000000 */
[----:B------:R1:W-:Y:S01]  /*cce0*/  MUFU.EX2 R98, R50 ;  /* 0x0000003200627308 */ /* 0x0003e20000000800 */
[----:B------:R-:W-:Y:S01]  /*ccf0*/  FADD R52, R47, R71 ;  /* 0x000000472f347221 */ /* 0x000fe20000000000 */
[----:B------:R-:W-:Y:S01]  /*cd00*/  FFMA R55, R55, UR61, -R48 ;  /* 0x0000003d37377c23 */ /* 0x000fe20008000830 */
[----:B-1----:R-:W-:Y:S01]  /*cd10*/  FADD R50, R31, R74 ;  /* 0x0000004a1f327221 */ /* 0x002fe20000000000 */
[----:B------:R-:W-:-:S03]  /*cd20*/  FFMA R48, R151, UR61, -R48 ;  /* 0x0000003d97307c23 */ /* 0x000fc60008000830 */
[----:B------:R-:W-:Y:S01]  /*cd30*/  FADD R52, R52, R50 ;  /* 0x0000003234347221 */ /* 0x000fe20000000000 */
[----:B------:R-:W-:Y:S01]  /*cd40*/  FMUL R50, R73, UR61 ;  /* 0x0000003d49327c20 */ /* 0x000fe20008400000 */
[----:B------:R-:W-:Y:S01]  /*cd50*/  @!P4 FMUL R88, R88, R88 ;  /* 0x000000585858c220 */ /* 0x000fe20000400000 */
[----:B------:R-:W-:-:S03]  /*cd60*/  FSETP.GEU.AND P5, PT, R76, -126, PT ;  /* 0xc2fc00004c00780b */ /* 0x000fc60003fae000 */
[----:B------:R-:W-:Y:S02]  /*cd70*/  FSETP.GEU.AND P4, PT, R50, -126, PT ;  /* 0xc2fc00003200780b */ /* 0x000fe40003f8e000 */
[----:B------:R-:W-:Y:S02]  /*cd80*/  FSETP.GEU.AND P6, PT, R55, -126, PT ;  /* 0xc2fc00003700780b */ /* 0x000fe40003fce000 */
[----:B------:R-:W-:-:S06]  /*cd90*/  FSETP.GEU.AND P2, PT, R48, -126, PT ;  /* 0xc2fc00003000780b */ /* 0x000fcc0003f4e000 */
[----:B------:R-:W-:-:S03]  /*cda0*/  @!P5 FMUL R76, R76, 0.5 ;  /* 0x3f0000004c4cd820 */ /* 0x000fc60000400000 */
[----:B------:R-:W-:Y:S02]  /*cdb0*/  @!P4 FMUL R50, R50, 0.5 ;  /* 0x3f0000003232c820 */ /* 0x000fe40000400000 */
[----:B------:R-:W-:Y:S02]  /*cdc0*/  @!P6 FMUL R55, R55, 0.5 ;  /* 0x3f0000003737e820 */ /* 0x000fe40000400000 */
[----:B------:R-:W-:Y:S01]  /*cdd0*/  @!P2 FMUL R48, R48, 0.5 ;  /* 0x3f0000003030a820 */ /* 0x000fe20000400000 */
[----:B------:R-:W-:Y:S08]  /*cde0*/  MUFU.EX2 R76, R76 ;  /* 0x0000004c004c7308 */ /* 0x000ff00000000800 */
[----:B------:R-:W1:Y:S08]  /*cdf0*/  MUFU.EX2 R99, R55 ;  /* 0x0000003700637308 */ /* 0x000e700000000800 */
[----:B------:R1:W1:Y:S08]  /*ce00*/  MUFU.EX2 R73, R48 ;  /* 0x0000003000497308 */ /* 0x0002700000000800 */
[----:B------:R-:W1:Y:S01]  /*ce10*/  MUFU.EX2 R50, R50 ;  /* 0x0000003200327308 */ /* 0x000e620000000800 */
[----:B------:R-:W-:Y:S01]  /*ce20*/  FADD R59, R54, R52 ;  /* 0x00000034363b7221 */ /* 0x000fe20000000000 */
[----:B------:R-:W-:Y:S01]  /*ce30*/  FADD R54, R42, R94 ;  /* 0x0000005e2a367221 */ /* 0x000fe20000000000 */
[----:B-1----:R-:W-:Y:S01]  /*ce40*/  FADD R48, R30, R88 ;  /* 0x000000581e307221 */ /* 0x002fe20000000000 */
[----:B------:R-:W-:Y:S01]  /*ce50*/  @!P6 FMUL R99, R99, R99 ;  /* 0x000000636363e220 */ /* 0x000fe20000400000 */
[----:B------:R-:W-:Y:S01]  /*ce60*/  @!P3 FMUL R98, R98, R98 ;  /* 0x000000626262b220 */ /* 0x000fe20000400000 */
[----:B------:R-:W-:Y:S01]  /*ce70*/  @!P5 FMUL R76, R76, R76 ;  /* 0x0000004c4c4cd220 */ /* 0x000fe20000400000 */
[----:B------:R-:W-:Y:S01]  /*ce80*/  @!P2 FMUL R73, R73, R73 ;  /* 0x000000494949a220 */ /* 0x000fe20000400000 */
[----:B------:R-:W-:-:S02]  /*ce90*/  FADD R54, R54, R48 ;  /* 0x0000003036367221 */ /* 0x000fc40000000000 */
[----:B------:R-:W-:Y:S01]  /*cea0*/  FADD R48, R99, R76 ;  /* 0x0000004c63307221 */ /* 0x000fe20000000000 */
[----:B------:R-:W-:Y:S01]  /*ceb0*/  FADD R52, R98, R73 ;  /* 0x0000004962347221 */ /* 0x000fe20000000000 */
[----:B------:R-:W-:-:S03]  /*cec0*/  @!P4 FMUL R50, R50, R50 ;  /* 0x000000323232c220 */ /* 0x000fc60000400000 */
[----:B------:R-:W-:Y:S01]  /*ced0*/  FADD R48, R48, R52 ;  /* 0x0000003430307221 */ /* 0x000fe20000000000 */
[----:B------:R-:W-:-:S03]  /*cee0*/  FADD R55, R108, R103 ;  /* 0x000000676c377221 */ /* 0x000fc60000000000 */
[----:B------:R-:W-:Y:S01]  /*cef0*/  FADD R48, R54, R48 ;  /* 0x0000003036307221 */ /* 0x000fe20000000000 */
[----:B------:R-:W-:Y:S01]  /*cf00*/  FADD R52, R106, R59 ;  /* 0x0000003b6a347221 */ /* 0x000fe20000000000 */
[----:B------:R-:W-:Y:S02]  /*cf10*/  FADD R54, R107, R102 ;  /* 0x000000666b367221 */ /* 0x000fe40000000000 */
[----:B------:R-:W-:Y:S01]  /*cf20*/  FADD R48, R105, R48 ;  /* 0x0000003069307221 */ /* 0x000fe20000000000 */
[----:B------:R-:W-:-:S03]  /*cf30*/  FADD R52, R55, R52 ;  /* 0x0000003437347221 */ /* 0x000fc60000000000 */
[----:B------:R-:W-:-:S04]  /*cf40*/  FADD R48, R54, R48 ;  /* 0x0000003036307221 */ /* 0x000fc80000000000 */
[----:B------:R-:W-:Y:S01]  /*cf50*/  FADD R48, R52, R48 ;  /* 0x0000003034307221 */ /* 0x000fe20000000000 */
[----:B---3--:R-:W-:-:S05]  /*cf60*/  FMUL R146, R146, R50 ;  /* 0x0000003292927220 */ /* 0x008fca0000400000 */
[----:B------:R-:W-:Y:S01]  /*cf70*/  STL [R1+0x48], R146 ;  /* 0x0000489201007387 */ /* 0x000fe20000100800 */
[-C--:B----4-:R-:W-:Y:S01]  /*cf80*/  FMUL R143, R143, R50.reuse ;  /* 0x000000328f8f7220 */ /* 0x090fe20000400000 */
[----:B------:R-:W-:-:S04]  /*cf90*/  FMUL R142, R142, R50 ;  /* 0x000000328e8e7220 */ /* 0x000fc80000400000 */
[----:B------:R-:W-:Y:S04]  /*cfa0*/  STL [R1+0x4c], R143 ;  /* 0x00004c8f01007387 */ /* 0x000fe80000100800 */
[----:B------:R-:W-:Y:S01]  /*cfb0*/  STL [R1+0x58], R142 ;  /* 0x0000588e01007387 */ /* 0x000fe20000100800 */
[----:B------:R-:W-:-:S05]  /*cfc0*/  FMUL R139, R139, R50 ;  /* 0x000000328b8b7220 */ /* 0x000fca0000400000 */
[----:B------:R-:W-:Y:S01]  /*cfd0*/  STL [R1+0x5c], R139 ;  /* 0x00005c8b01007387 */ /* 0x000fe20000100800 */
[-C--:B--2---:R-:W-:Y:S01]  /*cfe0*/  FMUL R138, R138, R50.reuse ;  /* 0x000000328a8a7220 */ /* 0x084fe20000400000 */
[----:B------:R-:W-:-:S04]  /*cff0*/  FMUL R135, R135, R50 ;  /* 0x0000003287877220 */ /* 0x000fc80000400000 */
        /* <DEDUP_REMOVED lines=22> */
[----:B------:R-:W2:Y:S01]  /*d160*/  LDL.LU R52, [R1+0x94] ;  /* 0x0000940001347983 */ /* 0x000ea20000300800 */
[----:B------:R-:W-:Y:S01]  /*d170*/  F2FP.BF16.F32.PACK_AB R47, R99, R47 ;  /* 0x0000002f632f723e */ /* 0x000fe200000010ff */
[----:B------:R-:W-:Y:S01]  /*d180*/  ULEA UR10, UR6, UR10, 0x3 ;  /* 0x0000000a060a7291 */ /* 0x000fe2000f8e183f */
[----:B------:R-:W-:-:S04]  /*d190*/  MOV R99, UR7 ;  /* 0x0000000700637c02 */ /* 0x000fc80008000f00 */
[----:B------:R-:W-:Y:S02]  /*d1a0*/  SHF.L.U32 R99, R99, 0x1f, RZ ;  /* 0x0000001f63637819 */ /* 0x000fe400000006ff */
[----:B------:R-:W-:Y:S02]  /*d1b0*/  F2FP.BF16.F32.PACK_AB R43, R27, R43 ;  /* 0x0000002b1b2b723e */ /* 0x000fe400000010ff */
[----:B------:R1:W3:Y:S01]  /*d1c0*/  SYNCS.PHASECHK.TRANS64.TRYWAIT P2, [UR10+0x9a000], R99 ;  /* 0x09a00063ff0075a7 */ /* 0x0002e2000804014a */
[----:B------:R-:W-:Y:S01]  /*d1d0*/  F2FP.BF16.F32.PACK_AB R45, R65, R45 ;  /* 0x0000002d412d723e */ /* 0x000fe200000010ff */
[-C--:B------:R-:W-:Y:S01]  /*d1e0*/  FMUL R218, R218, R50.reuse ;  /* 0x00000032dada7220 */ /* 0x080fe20000400000 */
[----:B------:R-:W-:Y:S01]  /*d1f0*/  F2FP.BF16.F32.PACK_AB R29, R61, R29 ;  /* 0x0000001d3d1d723e */ /* 0x000fe200000010ff */
[-C--:B------:R-:W-:Y:S01]  /*d200*/  FMUL R219, R219, R50.reuse ;  /* 0x00000032dbdb7220 */ /* 0x080fe20000400000 */
[----:B------:R-:W-:Y:S01]  /*d210*/  F2FP.BF16.F32.PACK_AB R27, R67, R63 ;  /* 0x0000003f431b723e */ /* 0x000fe200000010ff */
[-C--:B------:R-:W-:Y:S01]  /*d220*/  FMUL R222, R222, R50.reuse ;  /* 0x00000032dede7220 */ /* 0x080fe20000400000 */
[----:B------:R-:W-:Y:S01]  /*d230*/  F2FP.BF16.F32.PACK_AB R87, R88, R87 ;  /* 0x000000575857723e */ /* 0x000fe200000010ff */
        /* <DEDUP_REMOVED lines=88> */
[----:B------:R-:W-:Y:S01]  /*d7c0*/  F2FP.BF16.F32.PACK_AB R102, R92, R96 ;  /* 0x000000605c66723e */ /* 0x000fe200000010ff */
[----:B--2---:R-:W-:Y:S01]  /*d7d0*/  FFMA R52, R50, R52, R48 ;  /* 0x0000003432347223 */ /* 0x004fe20000000030 */
[----:B------:R-:W-:Y:S02]  /*d7e0*/  F2FP.BF16.F32.PACK_AB R48, R149, R148 ;  /* 0x000000949530723e */ /* 0x000fe400000010ff */
[----:B------:R-:W-:Y:S02]  /*d7f0*/  F2FP.BF16.F32.PACK_AB R50, R145, R144 ;  /* 0x000000909132723e */ /* 0x000fe400000010ff */
[----:B------:R2:W-:Y:S02]  /*d800*/  STL [R1+0x94], R52 ;  /* 0x0000943401007387 */ /* 0x0005e40000100800 */
[----:B--2---:R-:W-:Y:S01]  /*d810*/  F2FP.BF16.F32.PACK_AB R52, R111, R122 ;  /* 0x0000007a6f34723e */ /* 0x004fe200000010ff */
[----:B-1-3--:R-:W-:Y:S06]  /*d820*/  @!P0 BRA `(.L_x_27) ;  /* 0x0000000000048947 */ /* 0x00afec0003800000 */
[----:B------:R-:W-:Y:S01]  /*d830*/  BPT.TRAP 0x1 ;  /* 0x000000040000795c */ /* 0x000fe20000300000 */
.L_x_27:
[----:B------:R-:W-:Y:S05]  /*d840*/  @P2 BRA `(.L_x_28) ;  /* 0x0000000000082947 */ /* 0x000fea0003800000 */
[----:B------:R-:W1:Y:S02]  /*d850*/  SYNCS.PHASECHK.TRANS64.TRYWAIT P2, [UR10+0x9a000], R99 ;  /* 0x09a00063ff0075a7 */ /* 0x000e64000804014a */
[----:B-1----:R-:W-:Y:S05]  /*d860*/  @!P2 BRA `(.L_x_29) ;  /* 0x0000007000d8a947 */ /* 0x002fea0003800000 */
.L_x_28:
[----:B------:R-:W2:Y:S04]  /*d870*/  LDL.LU.64 R120, [R1+0x40] ;  /* 0x0000400001787983 */ /* 0x000ea80000300a00 */
[----:B------:R-:W2:Y:S04]  /*d880*/  LDL.LU.64 R122, [R1+0x48] ;  /* 0x00004800017a7983 */ /* 0x000ea80000300a00 */
[----:B------:R-:W2:Y:S04]  /*d890*/  LDL.LU.64 R124, [R1+0x50] ;  /* 0x00005000017c7983 */ /* 0x000ea80000300a00 */
[----:B------:R-:W2:Y:S04]  /*d8a0*/  LDL.LU.64 R126, [R1+0x58] ;  /* 0x00005800017e7983 */ /* 0x000ea80000300a00 */
[----:B------:R-:W2:Y:S04]  /*d8b0*/  LDL.LU.64 R128, [R1+0x60] ;  /* 0x0000600001807983 */ /* 0x000ea80000300a00 */
[----:B------:R-:W2:Y:S04]  /*d8c0*/  LDL.LU.64 R130, [R1+0x68] ;  /* 0x0000680001827983 */ /* 0x000ea80000300a00 */
[----:B------:R-:W2:Y:S04]  /*d8d0*/  LDL.LU.64 R132, [R1+0x70] ;  /* 0x0000700001847983 */ /* 0x000ea80000300a00 */
[----:B------:R-:W2:Y:S04]  /*d8e0*/  LDL.LU.64 R134, [R1+0x78] ;  /* 0x0000780001867983 */ /* 0x000ea80000300a00 */
[----:B------:R-:W3:Y:S04]  /*d8f0*/  LDL.LU.64 R104, [R1] ;  /* 0x0000000001687983 */ /* 0x000ee80000300a00 */
[----:B------:R-:W3:Y:S04]  /*d900*/  LDL.LU.64 R106, [R1+0x8] ;  /* 0x00000800016a7983 */ /* 0x000ee80000300a00 */
[----:B------:R-:W3:Y:S04]  /*d910*/  LDL.LU.64 R108, [R1+0x10] ;  /* 0x00001000016c7983 */ /* 0x000ee80000300a00 */
[----:B------:R-:W3:Y:S04]  /*d920*/  LDL.LU.64 R110, [R1+0x18] ;  /* 0x00001800016e7983 */ /* 0x000ee80000300a00 */
[----:B------:R-:W3:Y:S04]  /*d930*/  LDL.LU.64 R112, [R1+0x20] ;  /* 0x0000200001707983 */ /* 0x000ee80000300a00 */
[----:B------:R-:W3:Y:S04]  /*d940*/  LDL.LU.64 R114, [R1+0x28] ;  /* 0x0000280001727983 */ /* 0x000ee80000300a00 */
[----:B------:R-:W3:Y:S04]  /*d950*/  LDL.LU.64 R116, [R1+0x30] ;  /* 0x0000300001747983 */ /* 0x000ee80000300a00 */
[----:B------:R-:W3:Y:S01]  /*d960*/  LDL.LU.64 R118, [R1+0x38] ;  /* 0x0000380001767983 */ /* 0x000ee20000300a00 */
[----:B------:R-:W-:Y:S01]  /*d970*/  UIMAD UR10, UR6, 0x1c00, UR60 ;  /* 0x00001c00060a78a4 */ /* 0x000fe2000f8e023c */
[----:B------:R-:W-:Y:S01]  /*d980*/  F2FP.BF16.F32.PACK_AB R103, R73, R74 ;  /* 0x0000004a4967723e */ /* 0x000fe200000010ff */
[----:B------:R-:W-:Y:S01]  /*d990*/  UMOV UR11, 0x80000020 ;  /* 0x80000020000b7882 */ /* 0x000fe20000000000 */
[----:B------:R-:W-:Y:S01]  /*d9a0*/  UMOV UR15, 0x80000020 ;  /* 0x80000020000f7882 */ /* 0x000fe20000000000 */
[----:B------:R-:W-:-:S02]  /*d9b0*/  UIADD3 UR14, UR10, 0x400, URZ ;  /* 0x000004000a0e7890 */ /* 0x000fc4000fffe03f */
[----:B------:R-:W-:Y:S01]  /*d9c0*/  UIADD3 UR18, UR10, 0x800, URZ ;  /* 0x000008000a127890 */ /* 0x000fe2000fffe03f */
[----:B------:R-:W-:Y:S01]  /*d9d0*/  UMOV UR19, 0x80000020 ;  /* 0x8000002000137882 */ /* 0x000fe20000000000 */
[----:B------:R-:W-:Y:S01]  /*d9e0*/  UIADD3 UR22, UR10, 0xc00, URZ ;  /* 0x00000c000a167890 */ /* 0x000fe2000fffe03f */
[----:B------:R-:W-:Y:S01]  /*d9f0*/  UMOV UR23, 0x80000020 ;  /* 0x8000002000177882 */ /* 0x000fe20000000000 */
[----:B------:R-:W-:Y:S01]  /*da00*/  UIADD3 UR26, UR10, 0x1000, URZ ;  /* 0x000010000a1a7890 */ /* 0x000fe2000fffe03f */
[----:B------:R-:W-:Y:S01]  /*da10*/  UMOV UR27, 0x80000020 ;  /* 0x80000020001b7882 */ /* 0x000fe20000000000 */
[----:B--2---:R-:W-:-:S06]  /*da20*/  WARPGROUP.ARRIVE ;  /* 0x00000000000079c5 */ /* 0x004fcc0000000000 */
[----:B------:R-:W-:Y:S01]  /*da30*/  HGMMA.64x32x16.F32.BF16 R120, R56, gdesc[UR8].tnspB, R120, gsb0 ;  /* 0x4060000838787df0 */ /* 0x000fe20008001878 */
[----:B------:R-:W-:Y:S02]  /*da40*/  UMOV UR11, 0x80000020 ;  /* 0x80000020000b7882 */ /* 0x000fe40000000000 */
[----:B------:R-:W-:Y:S02]  /*da50*/  WARPGROUP.DEPBAR.LE gsb0, 0x0 ;  /* 0x00008000000079c5 */ /* 0x000fe40000010000 */
[----:B---3--:R-:W-:-:S06]  /*da60*/  WARPGROUP.ARRIVE ;  /* 0x00000000000079c5 */ /* 0x008fcc0000000000 */
        /* <DEDUP_REMOVED lines=524> */
[----:B------:R-:W-:Y:S01]  /*fb30*/  WARPGROUP.ARRIVE ;  /* 0x00000000000079c5 */ /* 0x000fe20000000000 */
[----:B------:R2:W-:Y:S04]  /*fb40*/  STL.64 [R1+0x40], R120 ;  /* 0x0000407801007387 */ /* 0x0005e80000100a00 */
[----:B------:R2:W-:Y:S01]  /*fb50*/  STL.64 [R1+0x48], R122 ;  /* 0x0000487a01007387 */ /* 0x0005e20000100a00 */
[----:B------:R-:W-:Y:S01]  /*fb60*/  HGMMA.64x32x16.F32.BF16 R104, R100, gdesc[UR16].tnspB, R104, gsb0 ;  /* 0x4060001064687df0 */ /* 0x000fe20008001868 */
[----:B------:R-:W-:Y:S01]  /*fb70*/  UIADD3 UR18, UR10, 0x17c0, URZ ;  /* 0x000017c00a127890 */ /* 0x000fe2000fffe03f */
[----:B------:R-:W-:Y:S01]  /*fb80*/  UMOV UR19, 0x80000020 ;  /* 0x8000002000137882 */ /* 0x000fe20000000000 */
[----:B------:R-:W-:Y:S01]  /*fb90*/  UIADD3 UR10, UR10, 0x1bc0, URZ ;  /* 0x00001bc00a0a7890 */ /* 0x000fe2000fffe03f */
        /* <DEDUP_REMOVED lines=10> */
[----:B------:R-:W-:Y:S03]  /*fc40*/  HGMMA.64x32x16.F32.BF16 R216, R100, gdesc[UR20].tnspB, R216, gsb0 ;  /* 0x4060001464d87df0 */ /* 0x000fe600080018d8 */
        /* <DEDUP_REMOVED lines=21> */
.L_x_30:
[----:B------:R-:W2:Y:S04]  /*fda0*/  LDL R2, [R1+0x90] ;  /* 0x0000900001027983 */ /* 0x000ea80000100800 */
[----:B-1----:R-:W3:Y:S01]  /*fdb0*/  LDL R0, [R1+0x8c] ;  /* 0x00008c0001007983 */ /* 0x002ee20000100800 */
[----:B--2---:R-:W-:Y:S02]  /*fdc0*/  R2UR UR10, R2 ;  /* 0x00000000020a72ca */ /* 0x004fe400000e0000 */
[----:B---3--:R-:W-:-:S13]  /*fdd0*/  R2UR UR11, R0 ;  /* 0x00000000000b72ca */ /* 0x008fda00000e0000 */
[----:B------:R-:W-:-:S04]  /*fde0*/  ULEA UR10, UR10, UR11, 0x3 ;  /* 0x0000000b0a0a7291 */ /* 0x000fc8000f8e183f */
[----:B------:R-:W-:-:S04]  /*fdf0*/  UIADD3 UR10, UR10, 0x9a028, URZ ;  /* 0x0009a0280a0a7890 */ /* 0x000fc8000fffe03f */
[----:B------:R-:W-:-:S09]  /*fe00*/  UPRMT UR10, URZ, 0x654, UR10 ;  /* 0x000006543f0a7896 */ /* 0x000fd2000800000a */
[----:B------:R-:W-:Y:S01]  /*fe10*/  SYNCS.ARRIVE.TRANS64.RED.A1T0 RZ, [UR10], RZ ;  /* 0x000000ffffff79a7 */ /* 0x000fe2000810040a */
[----:B------:R-:W-:Y:S05]  /*fe20*/  @P1 BRA `(.L_x_31) ;  /* 0x0000000000041947 */ /* 0x000fea0003800000 */
[----:B------:R-:W-:Y:S01]  /*fe30*/  BPT.TRAP 0x1 ;  /* 0x000000040000795c */ /* 0x000fe20000300000 */
.L_x_31:
[----:B------:R-:W-:-:S13]  /*fe40*/  R2UR UR10, R2 ;  /* 0x00000000020a72ca */ /* 0x000fda00000e0000 */
[----:B------:R-:W-:-:S04]  /*fe50*/  UIADD3 UR10, UR10, 0x1, URZ ;  /* 0x000000010a0a7890 */ /* 0x000fc8000fffe03f */
[----:B------:R-:W-:-:S04]  /*fe60*/  UISETP.NE.AND UP0, UPT, UR10, 0x5, UPT ;  /* 0x000000050a00788c */ /* 0x000fc8000bf05270 */
[----:B------:R-:W-:Y:S01]  /*fe70*/  USEL UR11, UR10, URZ, UP0 ;  /* 0x0000003f0a0b7287 */ /* 0x000fe20008000000 */
[----:B------:R-:W-:Y:S11]  /*fe80*/  @!P0 BRA `(.L_x_32) ;  /* 0x0000000000048947 */ /* 0x000ff60003800000 */
[----:B------:R-:W-:Y:S01]  /*fe90*/  BPT.TRAP 0x1 ;  /* 0x000000040000795c */ /* 0x000fe20000300000 */
.L_x_32:
[----:B------:R-:W-:-:S13]  /*fea0*/  R2UR UR10, R0 ;  /* 0x00000000000a72ca */ /* 0x000fda00000e0000 */
[----:B------:R-:W-:-:S04]  /*feb0*/  ULEA UR10, UR11, UR10, 0x3 ;  /* 0x0000000a0b0a7291 */ /* 0x000fc8000f8e183f */
[----:B------:R-:W-:-:S04]  /*fec0*/  UIADD3 UR10, UR10, 0x9a028, URZ ;  /* 0x0009a0280a0a7890 */ /* 0x000fc8000fffe03f */
[----:B------:R-:W-:-:S09]  /*fed0*/  UPRMT UR10, URZ, 0x654, UR10 ;  /* 0x000006543f0a7896 */ /* 0x000fd2000800000a */
[----:B------:R-:W-:Y:S01]  /*fee0*/  SYNCS.ARRIVE.TRANS64.RED.A1T0 RZ, [UR10], RZ ;  /* 0x000000ffffff79a7 */ /* 0x000fe2000810040a */
[----:B------:R-:W-:Y:S05]  /*fef0*/  @P1 BRA `(.L_x_33) ;  /* 0x0000000000041947 */ /* 0x000fea0003800000 */
[----:B------:R-:W-:Y:S01]  /*ff00*/  BPT.TRAP 0x1 ;  /* 0x000000040000795c */ /* 0x000fe20000300000 */
.L_x_33:
[----:B------:R-:W2:Y:S01]  /*ff10*/  LDL.LU R0, [R1+0x9c] ;  /* 0x00009c0001007983 */ /* 0x000ea20000300800 */
[----:B------:R-:W-:Y:S02]  /*ff20*/  UIADD3 UR10, UR11, 0x1, URZ ;  /* 0x000000010b0a7890 */ /* 0x000fe4000fffe03f */
[----:B------:R-:W-:Y:S02]  /*ff30*/  UIADD3 UR6, UR6, 0x1, URZ ;  /* 0x0000000106067890 */ /* 0x000fe4000fffe03f */
[----:B------:R-:W-:Y:S02]  /*ff40*/  UISETP.NE.AND UP0, UPT, UR10, 0x5, UPT ;  /* 0x000000050a00788c */ /* 0x000fe4000bf05270 */
[----:B------:R-:W-:Y:S02]  /*ff50*/  UISETP.NE.AND UP2, UPT, UR6, 0x5, UPT ;  /* 0x000000050600788c */ /* 0x000fe4000bf45270 */
[----:B------:R-:W-:Y:S02]  /*ff60*/  USEL UR15, UR10, URZ, UP0 ;  /* 0x0000003f0a0f7287 */ /* 0x000fe40008000000 */
[----:B------:R-:W-:Y:S01]  /*ff70*/  USEL UR10, URZ, 0x1, UP2 ;  /* 0x000000013f0a7887 */ /* 0x000fe20009000000 */
[----:B--2---:R-:W-:-:S03]  /*ff80*/  R2UR UR14, R0 ;  /* 0x00000000000e72ca */ /* 0x004fc600000e0000 */
[----:B------:R-:W-:-:S05]  /*ff90*/  MOV R0, UR15 ;  /* 0x0000000f00007c02 */ /* 0x000fca0008000f00 */
[----:B------:R1:W-:Y:S04]  /*ffa0*/  STL [R1+0x90], R0 ;  /* 0x0000900001007387 */ /* 0x0003e80000100800 */
[----:B------:R-:W2:Y:S01]  /*ffb0*/  LDL R3, [R1+0x80] ;  /* 0x0000800001037983 */ /* 0x000ea20000100800 */
[----:B------:R-:W-:-:S03]  /*ffc0*/  UIADD3 UR11, UR14, -0x1, URZ ;  /* 0xffffffff0e0b7890 */ /* 0x000fc6000fffe03f */
[----:B------:R3:W5:Y:S01]  /*ffd0*/  LDL R2, [R1+0x88] ;  /* 0x0000880001027983 */ /* 0x0007620000100800 */
[----:B------:R-:W-:Y:S02]  /*ffe0*/  UISETP.GT.AND UP3, UPT, UR14, 0x2, UPT ;  /* 0x000000020e00788c */ /* 0x000fe4000bf64270 */
[----:B------:R-:W-:Y:S02]  /*fff0*/  USEL UR14, UR6, URZ, UP2 ;  /* 0x0000003f060e7287 */ /* 0x000fe40009000000 */
[----:B------:R-:W-:Y:S02]  /*10000*/  ULOP3.LUT UR6, UR7, UR10, URZ, 0x3c, !UPT ;  /* 0x0000000a07067292 */ /* 0x000fe4000f8e3c3f */
[----:B------:R-:W-:Y:S02]  /*10010*/  PLOP3.LUT P2, PT, PT, PT, UP3, 0x80, 0x0 ;  /* 0x000000000000781c */ /* 0x000fe40003f4f038 */
[----:B------:R-:W-:Y:S02]  /*10020*/  MOV R5, UR14 ;  /* 0x0000000e00057c02 */ /* 0x000fe40008000f00 */
[----:B-1----:R-:W-:Y:S01]  /*10030*/  MOV R0, UR6 ;  /* 0x0000000600007c02 */ /* 0x002fe20008000f00 */
[----:B--2---:R1:W-:Y:S02]  /*10040*/  STL [R1+0x84], R3 ;  /* 0x0000840301007387 */ /* 0x0043e40000100800 */
[----:B-1----:R-:W-:-:S05]  /*10050*/  MOV R3, UR11 ;  /* 0x0000000b00037c02 */ /* 0x002fca0008000f00 */
[----:B------:R3:W-:Y:S01]  /*10060*/  STL [R1+0x9c], R3 ;  /* 0x00009c0301007387 */ /* 0x0007e20000100800 */
[----:B------:R-:W-:Y:S05]  /*10070*/  @P2 BRA `(.L_x_34) ;  /* 0xffffff84004c2947 */ /* 0x000fea000383ffff */
.L_x_23:
[----:B---3--:R-:W2:Y:S04]  /*10080*/  LDL.LU R3, [R1+0x98] ;  /* 0x0000980001037983 */ /* 0x008ea80000300800 */
[----:B------:R-:W3:Y:S01]  /*10090*/  LDL.LU R4, [R1+0x94] ;  /* 0x0000940001047983 */ /* 0x000ee20000300800 */
[----:B------:R-:W-:Y:S01]  /*100a0*/  BSSY B0, `(.L_x_35) ;  /* 0x0000026000007945 */ /* 0x000fe20003800000 */
[----:B------:R-:W-:Y:S02]  /*100b0*/  MOV R8, 0x3f800000 ;  /* 0x3f80000000087802 */ /* 0x000fe40000000f00 */
[----:B------:R-:W-:Y:S01]  /*100c0*/  MOV R5, 0x7f800000 ;  /* 0x7f80000000057802 */ /* 0x000fe20000000f00 */
[----:B--2---:R-:W1:Y:S04]  /*100d0*/  SHFL.BFLY PT, R0, R3, 0x1, 0x1f ;  /* 0x0c201f0003007f89 */ /* 0x004e6800000e0000 */
[----:B---3-5:R-:W2:Y:S01]  /*100e0*/  SHFL.BFLY PT, R2, R4, 0x1, 0x1f ;  /* 0x0c201f0004027f89 */ /* 0x028ea200000e0000 */
[----:B-1----:R-:W-:Y:S01]  /*100f0*/  FADD R0, R0, R3 ;  /* 0x0000000300007221 */ /* 0x002fe20000000000 */
[----:B--2---:R-:W-:-:S04]  /*10100*/  FADD R14, R2, R4 ;  /* 0x00000004020e7221 */ /* 0x004fc80000000000 */
[----:B------:R-:W1:Y:S01]  /*10110*/  SHFL.BFLY PT, R3, R0, 0x2, 0x1f ;  /* 0x0c401f0000037f89 */ /* 0x000e6200000e0000 */
[----:B------:R-:W-:Y:S02]  /*10120*/  MOV R4, 0x7f800000 ;  /* 0x7f80000000047802 */ /* 0x000fe40000000f00 */
[----:B------:R-:W-:Y:S01]  /*10130*/  MOV R2, 0x3f800000 ;  /* 0x3f80000000027802 */ /* 0x000fe20000000f00 */
[----:B------:R-:W2:Y:S01]  /*10140*/  SHFL.BFLY PT, R15, R14, 0x2, 0x1f ;  /* 0x0c401f000e0f7f89 */ /* 0x000ea200000e0000 */
[C---:B-1----:R-:W-:Y:S01]  /*10150*/  FSETP.NE.AND P0, PT, R0.reuse, -R3, PT ;  /* 0x800000030000720b */ /* 0x042fe20003f05000 */
[----:B------:R-:W-:Y:S01]  /*10160*/  FADD R6, R0, R3 ;  /* 0x0000000300067221 */ /* 0x000fe20000000000 */
[----:B--2---:R-:W-:-:S11]  /*10170*/  FADD R7, R14, R15 ;  /* 0x0000000f0e077221 */ /* 0x004fd60000000000 */
[----:B------:R-:W-:Y:S05]  /*10180*/  @!P0 BRA `(.L_x_36) ;  /* 0x00000000005c8947 */ /* 0x000fea0003800000 */
[----:B------:R-:W-:Y:S01]  /*10190*/  IADD3 R0, R6, 0x1800000, RZ ;  /* 0x0180000006007810 */ /* 0x000fe20007ffe0ff */
[----:B------:R-:W-:Y:S03]  /*101a0*/  BSSY B1, `(.L_x_37) ;  /* 0x000000d000017945 */ /* 0x000fe60003800000 */
[----:B------:R-:W-:-:S04]  /*101b0*/  LOP3.LUT R0, R0, 0x7f800000, RZ, 0xc0, !PT ;  /* 0x7f80000000007812 */ /* 0x000fc800078ec0ff */
[----:B------:R-:W-:-:S13]  /*101c0*/  ISETP.GT.U32.AND P0, PT, R0, 0x1ffffff, PT ;  /* 0x01ffffff0000780c */ /* 0x000fda0003f04070 */
[----:B------:R-:W-:Y:S05]  /*101d0*/  @P0 BRA `(.L_x_38) ;  /* 0x0000000000140947 */ /* 0x000fea0003800000 */
[----:B------:R-:W-:Y:S02]  /*101e0*/  MOV R2, R6 ;  /* 0x0000000600027202 */ /* 0x000fe40000000f00 */
[----:B------:R-:W-:-:S07]  /*101f0*/  MOV R13, 0x10210 ;  /* 0x00010210000d7802 */ /* 0x000fce0000000f00 */
[----:B------:R-:W-:Y:S05]  /*10200*/  CALL.REL.NOINC `($__internal_0_$__cuda_sm20_rcp_rn_f32_slowpath) ;  /* 0x0000004c00187944 */ /* 0x000fea0003c00000 */
[----:B------:R-:W-:Y:S01]  /*10210*/  MOV R2, R0 ;  /* 0x0000000000027202 */ /* 0x000fe20000000f00 */
[----:B------:R-:W-:Y:S06]  /*10220*/  BRA `(.L_x_39) ;  /* 0x0000000000107947 */ /* 0x000fec0003800000 */
.L_x_38:
[----:B------:R-:W1:Y:S02]  /*10230*/  MUFU.RCP R3, R6 ;  /* 0x0000000600037308 */ /* 0x000e640000001000 */
[----:B-1----:R-:W-:-:S04]  /*10240*/  FFMA R0, R6, R3, -1 ;  /* 0xbf80000006007423 */ /* 0x002fc80000000003 */
[----:B------:R-:W-:-:S04]  /*10250*/  FADD.FTZ R0, -R0, -RZ ;  /* 0x800000ff00007221 */ /* 0x000fc80000010100 */
[----:B------:R-:W-:-:S07]  /*10260*/  FFMA R2, R3, R0, R3 ;  /* 0x0000000003027223 */ /* 0x000fce0000000003 */
.L_x_39:
[----:B------:R-:W-:Y:S05]  /*10270*/  BSYNC B1 ;  /* 0x0000000000017941 */ /* 0x000fea0003800000 */
.L_x_37:
[----:B------:R-:W2:Y:S01]  /*10280*/  LDL.LU R3, [R1+0x88] ;  /* 0x0000880001037983 */ /* 0x000ea20000300800 */
[----:B------:R-:W-:Y:S01]  /*10290*/  FSETP.GEU.AND P0, PT, |R6|, 1.175494350822287508e-38, PT ;  /* 0x008000000600780b */ /* 0x000fe20003f0e200 */
[----:B------:R-:W-:-:S12]  /*102a0*/  ULDC UR4, c[0x0][0x600] ;  /* 0x0001800000047ab9 */ /* 0x000fd80000000800 */
[----:B------:R-:W-:-:S04]  /*102b0*/  @!P0 FMUL R6, R6, 16777216 ;  /* 0x4b80000006068820 */ /* 0x000fc80000400000 */
[----:B------:R-:W1:Y:S02]  /*102c0*/  MUFU.LG2 R0, R6 ;  /* 0x0000000600007308 */ /* 0x000e640000000c00 */
[----:B-1----:R-:W-:-:S04]  /*102d0*/  @!P0 FADD R0, R0, -24 ;  /* 0xc1c0000000008421 */ /* 0x002fc80000000000 */
[----:B------:R-:W-:-:S04]  /*102e0*/  FMUL R0, R0, 0.69314718246459960938 ;  /* 0x3f31721800007820 */ /* 0x000fc80000400000 */
[----:B--2---:R-:W-:-:S07]  /*102f0*/  FFMA R5, R3, UR4, R0 ;  /* 0x0000000403057c23 */ /* 0x004fce0008000000 */
.L_x_36:
[----:B------:R-:W-:Y:S05]  /*10300*/  BSYNC B0 ;  /* 0x0000000000007941 */ /* 0x000fea0003800000 */
.L_x_35:
[----:B------:R-:W2:Y:S01]  /*10310*/  LDL.LU R16, [R1+0x40] ;  /* 0x0000400001107983 */ /* 0x000ea20000300800 */
[----:B------:R-:W-:-:S03]  /*10320*/  ULDC UR4, c[0x0][0x608] ;  /* 0x0001820000047ab9 */ /* 0x000fc60000000800 */
[----:B------:R-:W3:Y:S04]  /*10330*/  LDL.LU R17, [R1+0x44] ;  /* 0x0000440001117983 */ /* 0x000ee80000300800 */
[----:B------:R-:W4:Y:S04]  /*10340*/  LDL.LU R18, [R1+0x50] ;  /* 0x0000500001127983 */ /* 0x000f280000300800 */
[----:B------:R-:W5:Y:S04]  /*10350*/  LDL.LU R19, [R1+0x54] ;  /* 0x0000540001137983 */ /* 0x000f680000300800 */
[----:B------:R-:W5:Y:S04]  /*10360*/  LDL.LU R22, [R1+0x60] ;  /* 0x0000600001167983 */ /* 0x000f680000300800 */
[----:B------:R-:W5:Y:S04]  /*10370*/  LDL.LU R23, [R1+0x64] ;  /* 0x0000640001177983 */ /* 0x000f680000300800 */
[----:B------:R-:W5:Y:S04]  /*10380*/  LDL.LU R21, [R1+0x70] ;  /* 0x0000700001157983 */ /* 0x000f680000300800 */
[----:B------:R-:W5:Y:S04]  /*10390*/  LDL.LU R20, [R1+0x74] ;  /* 0x0000740001147983 */ /* 0x000f680000300800 */
[----:B------:R-:W5:Y:S04]  /*103a0*/  LDL.LU R13, [R1] ;  /* 0x00000000010d7983 */ /* 0x000f680000300800 */
[----:B------:R-:W5:Y:S04]  /*103b0*/  LDL.LU R12, [R1+0x4] ;  /* 0x00000400010c7983 */ /* 0x000f680000300800 */
[----:B------:R-:W5:Y:S04]  /*103c0*/  LDL.LU R11, [R1+0x10] ;  /* 0x00001000010b7983 */ /* 0x000f680000300800 */
[----:B------:R-:W5:Y:S04]  /*103d0*/  LDL.LU R10, [R1+0x14] ;  /* 0x00001400010a7983 */ /* 0x000f680000300800 */
[----:B------:R-:W5:Y:S04]  /*103e0*/  LDL.LU R9, [R1+0x20] ;  /* 0x0000200001097983 */ /* 0x000f680000300800 */
[----:B------:R-:W5:Y:S04]  /*103f0*/  LDL.LU R6, [R1+0x24] ;  /* 0x0000240001067983 */ /* 0x000f680000300800 */
[----:B------:R-:W5:Y:S04]  /*10400*/  LDL.LU R3, [R1+0x30] ;  /* 0x0000300001037983 */ /* 0x000f680000300800 */
[----:B------:R-:W5:Y:S01]  /*10410*/  LDL.LU R0, [R1+0x34] ;  /* 0x0000340001007983 */ /* 0x000f620000300800 */
[----:B------:R-:W-:Y:S01]  /*10420*/  FSETP.NE.AND P0, PT, R14, -R15, PT ;  /* 0x8000000f0e00720b */ /* 0x000fe20003f05000 */
[----:B------:R-:W-:Y:S01]  /*10430*/  FMUL R2, R2, UR4 ;  /* 0x0000000402027c20 */ /* 0x000fe20008400000 */
[----:B------:R-:W-:Y:S03]  /*10440*/  BSSY B0, `(.L_x_40) ;  /* 0x0000051000007945 */ /* 0x000fe60003800000 */
        /* <DEDUP_REMOVED lines=40> */
[-C--:B--2---:R-:W-:Y:S01]  /*106d0*/  FMUL R16, R16, R2.reuse ;  /* 0x0000000210107220 */ /* 0x084fe20000400000 */
[-C--:B---3--:R-:W-:Y:S01]  /*106e0*/  FMUL R17, R17, R2.reuse ;  /* 0x0000000211117220 */ /* 0x088fe20000400000 */
[-C--:B----4-:R-:W-:Y:S01]  /*106f0*/  FMUL R18, R18, R2.reuse ;  /* 0x0000000212127220 */ /* 0x090fe20000400000 */
[-C--:B-----5:R-:W-:Y:S01]  /*10700*/  FMUL R19, R19, R2.reuse ;  /* 0x0000000213137220 */ /* 0x0a0fe20000400000 */
        /* <DEDUP_REMOVED lines=12> */
[----:B------:R-:W-:Y:S06]  /*107d0*/  @!P0 BRA `(.L_x_41) ;  /* 0x00000000005c8947 */ /* 0x000fec0003800000 */
        /* <DEDUP_REMOVED lines=10> */
.L_x_43:
[----:B------:R-:W1:Y:S02]  /*10880*/  MUFU.RCP R8, R7 ;  /* 0x0000000700087308 */ /* 0x000e640000001000 */
[----:B-1----:R-:W-:-:S04]  /*10890*/  FFMA R0, R7, R8, -1 ;  /* 0xbf80000007007423 */ /* 0x002fc80000000008 */
[----:B------:R-:W-:-:S04]  /*108a0*/  FADD.FTZ R3, -R0, -RZ ;  /* 0x800000ff00037221 */ /* 0x000fc80000010100 */
[----:B------:R-:W-:-:S07]  /*108b0*/  FFMA R8, R8, R3, R8 ;  /* 0x0000000308087223 */ /* 0x000fce0000000008 */
.L_x_44:
[----:B------:R-:W-:Y:S05]  /*108c0*/  BSYNC B1 ;  /* 0x0000000000017941 */ /* 0x000fea0003800000 */
.L_x_42:
        /* <DEDUP_REMOVED lines=8> */
.L_x_41:
[----:B------:R-:W-:Y:S05]  /*10950*/  BSYNC B0 ;  /* 0x0000000000007941 */ /* 0x000fea0003800000 */
.L_x_40:
[----:B------:R-:W2:Y:S01]  /*10960*/  LDL R2, [R1+0xa0] ;  /* 0x0000a00001027983 */ /* 0x000ea20000100800 */
[----:B------:R-:W-:-:S03]  /*10970*/  ULDC UR4, c[0x0][0x608] ;  /* 0x0001820000047ab9 */ /* 0x000fc60000000800 */
[----:B------:R-:W3:Y:S04]  /*10980*/  LDL R37, [R1+0x8c] ;  /* 0x00008c0001257983 */ /* 0x000ee80000100800 */
[----:B------:R-:W4:Y:S04]  /*10990*/  LDL.LU R36, [R1+0x48] ;  /* 0x0000480001247983 */ /* 0x000f280000300800 */
[----:B------:R-:W5:Y:S04]  /*109a0*/  LDL.LU R0, [R1+0x4c] ;  /* 0x00004c0001007983 */ /* 0x000f680000300800 */
[----:B------:R-:W4:Y:S04]  /*109b0*/  LDL.LU R35, [R1+0x58] ;  /* 0x0000580001237983 */ /* 0x000f280000300800 */
        /* <DEDUP_REMOVED lines=12> */
[----:B------:R-:W4:Y:S01]  /*10a80*/  LDL.LU R3, [R1+0x3c] ;  /* 0x00003c0001037983 */ /* 0x000f220000300800 */
[----:B------:R-:W-:Y:S01]  /*10a90*/  FMUL R8, R8, UR4 ;  /* 0x0000000408087c20 */ /* 0x000fe20008400000 */
[----:B------:R-:W-:-:S03]  /*10aa0*/  ULDC.64 UR8, c[0x0][0x208] ;  /* 0x0000820000087ab9 */ /* 0x000fc60000000a00 */
        /* <DEDUP_REMOVED lines=24> */
[----:B--2---:R-:W-:-:S02]  /*10c30*/  R2UR UR6, R2 ;  /* 0x00000000020672ca */ /* 0x004fc400000e0000 */
[----:B---3--:R-:W-:-:S11]  /*10c40*/  R2UR UR7, R37 ;  /* 0x00000000250772ca */ /* 0x008fd600000e0000 */
[----:B------:R-:W-:Y:S01]  /*10c50*/  UIADD3 UR5, UR6, -0x1, URZ ;  /* 0xffffffff06057890 */ /* 0x000fe2000fffe03f */
[----:B-----5:R-:W-:-:S05]  /*10c60*/  FMUL R62, R0, R8 ;  /* 0x00000008003e7220 */ /* 0x020fca0000400000 */
[----:B------:R-:W-:Y:S01]  /*10c70*/  ISETP.NE.AND P0, PT, RZ, UR5, PT ;  /* 0x00000005ff007c0c */ /* 0x000fe2000bf05270 */
[----:B------:R-:W-:-:S03]  /*10c80*/  ULEA UR4, UR6, UR7, 0x3 ;  /* 0x0000000706047291 */ /* 0x000fc6000f8e183f */
[----:B------:R-:W-:-:S04]  /*10c90*/  SEL R0, RZ, 0x1, P0 ;  /* 0x00000001ff007807 */ /* 0x000fc80000000000 */
[----:B------:R-:W-:-:S04]  /*10ca0*/  SHF.L.U32 R0, R0, 0x1f, RZ ;  /* 0x0000001f00007819 */ /* 0x000fc800000006ff */
[----:B------:R-:W1:Y:S01]  /*10cb0*/  SYNCS.PHASECHK.TRANS64.TRYWAIT P0, [UR4+0x9a098], R0 ;  /* 0x09a09800ff0075a7 */ /* 0x000e620008000144 */
[----:B------:R-:W2:Y:S01]  /*10cc0*/  S2R R2, SR_TID.X ;  /* 0x0000000000027919 */ /* 0x000ea20000002100 */
[-C--:B----4-:R-:W-:Y:S01]  /*10cd0*/  FMUL R60, R36, R8.reuse ;  /* 0x00000008243c7220 */ /* 0x090fe20000400000 */
        /* <DEDUP_REMOVED lines=13> */
[----:B--2---:R-:W-:-:S02]  /*10db0*/  LOP3.LUT P1, RZ, R2, 0x3, RZ, 0xc0, !PT ;  /* 0x0000000302ff7812 */ /* 0x004fc4000782c0ff */
[----:B------:R-:W-:Y:S01]  /*10dc0*/  LOP3.LUT R41, R2, 0x7f, RZ, 0xc0, !PT ;  /* 0x0000007f02297812 */ /* 0x000fe200078ec0ff */
[----:B------:R-:W-:Y:S01]  /*10dd0*/  FMUL R36, R3, R8 ;  /* 0x0000000803247220 */ /* 0x000fe20000400000 */
[----:B-1----:R-:W-:Y:S09]  /*10de0*/  @!P0 BRA `(.L_x_45) ;  /* 0x0000003c00908947 */ /* 0x002ff20003800000 */
.L_x_104:
[----:B-1----:R-:W2:Y:S01]  /*10df0*/  LDL.LU R3, [R1+0xa4] ;  /* 0x0000a40001037983 */ /* 0x002ea20000300800 */
[----:B------:R-:W-:Y:S01]  /*10e00*/  BSSY B0, `(.L_x_46) ;  /* 0x000001a000007945 */ /* 0x000fe20003800000 */
[----:B------:R-:W-:Y:S02]  /*10e10*/  SHF.R.U32.HI R43, RZ, 0x5, R41 ;  /* 0x00000005ff2b7819 */ /* 0x000fe40000011629 */
[----:B--2---:R-:W-:-:S13]  /*10e20*/  R2UR UR4, R3 ;  /* 0x00000000030472ca */ /* 0x004fda00000e0000 */
[----:B------:R-:W-:Y:S01]  /*10e30*/  USHF.L.U32 UR42, UR4, 0x6, URZ ;  /* 0x00000006042a7899 */ /* 0x000fe2000800063f */
[----:B------:R-:W-:Y:S11]  /*10e40*/  @P1 BRA `(.L_x_47) ;  /* 0x0000000000541947 */ /* 0x000ff60003800000 */
[----:B------:R-:W1:Y:S01]  /*10e50*/  S2UR UR4, SR_CTAID.Y ;  /* 0x00000000000479c3 */ /* 0x000e620000002600 */
[----:B------:R-:W-:Y:S01]  /*10e60*/  SHF.R.U32.HI R0, RZ, 0x2, R2 ;  /* 0x00000002ff007819 */ /* 0x000fe20000011602 */
[----:B------:R-:W-:Y:S01]  /*10e70*/  ULDC.64 UR6, c[0x0][0x688] ;  /* 0x0001a20000067ab9 */ /* 0x000fe20000000a00 */
[----:B------:R-:W-:Y:S02]  /*10e80*/  SHF.L.U32 R3, R43, 0x4, RZ ;  /* 0x000000042b037819 */ /* 0x000fe400000006ff */
[----:B------:R-:W-:-:S03]  /*10e90*/  LOP3.LUT R0, R0, 0x7, RZ, 0xc0, !PT ;  /* 0x0000000700007812 */ /* 0x000fc600078ec0ff */
[----:B------:R-:W2:Y:S01]  /*10ea0*/  S2UR UR5, SR_CTAID.Z ;  /* 0x00000000000579c3 */ /* 0x000ea20000002700 */
[----:B------:R-:W-:-:S04]  /*10eb0*/  LOP3.LUT R0, R3, 0xfffffff0, R0, 0xe2, !PT ;  /* 0xfffffff003007812 */ /* 0x000fc800078ee200 */
[----:B------:R-:W-:-:S04]  /*10ec0*/  IADD3 R3, R0, UR42, RZ ;  /* 0x0000002a00037c10 */ /* 0x000fc8000fffe0ff */
[----:B------:R-:W-:Y:S01]  /*10ed0*/  IADD3 R2, R3, 0x8, RZ ;  /* 0x0000000803027810 */ /* 0x000fe20007ffe0ff */
[----:B-1----:R-:W-:-:S04]  /*10ee0*/  UIMAD UR4, UR4, UR6, UR42 ;  /* 0x00000006040472a4 */ /* 0x002fc8000f8e022a */
[----:B--2---:R-:W-:-:S03]  /*10ef0*/  UIMAD UR4, UR5, UR7, UR4 ;  /* 0x00000007050472a4 */ /* 0x004fc6000f8e0204 */
[----:B------:R-:W-:Y:S02]  /*10f00*/  ULDC UR5, c[0x0][0x288] ;  /* 0x0000a20000057ab9 */ /* 0x000fe40000000800 */
[----:B------:R-:W-:Y:S02]  /*10f10*/  ISETP.GE.U32.AND P0, PT, R3, UR5, PT ;  /* 0x0000000503007c0c */ /* 0x000fe4000bf06070 */
[----:B------:R-:W-:Y:S02]  /*10f20*/  IADD3 R0, P2, R0, UR4, RZ ;  /* 0x0000000400007c10 */ /* 0x000fe4000ff5e0ff */
[----:B------:R-:W-:Y:S01]  /*10f30*/  ISETP.GE.U32.AND P1, PT, R2, UR5, PT ;  /* 0x0000000502007c0c */ /* 0x000fe2000bf26070 */
[----:B------:R-:W-:Y:S01]  /*10f40*/  ULDC.64 UR4, c[0x0][0x680] ;  /* 0x0001a00000047ab9 */ /* 0x000fe20000000a00 */
[----:B------:R-:W-:Y:S02]  /*10f50*/  IADD3.X R3, RZ, RZ, RZ, P2, !PT ;  /* 0x000000ffff037210 */ /* 0x000fe400017fe4ff */
[----:B------:R-:W-:-:S04]  /*10f60*/  LEA R2, P2, R0, UR4, 0x2 ;  /* 0x0000000400027c11 */ /* 0x000fc8000f8410ff */
[----:B------:R-:W-:-:S05]  /*10f70*/  LEA.HI.X R3, R0, UR5, R3, 0x2, P2 ;  /* 0x0000000500037c11 */ /* 0x000fca00090f1403 */
[----:B------:R1:W-:Y:S04]  /*10f80*/  @!P0 STG.E desc[UR8][R2.64], R5 ;  /* 0x0000000502008986 */ /* 0x0003e8000c101908 */
[----:B------:R1:W-:Y:S02]  /*10f90*/  @!P1 STG.E desc[UR8][R2.64+0x20], R4 ;  /* 0x0000200402009986 */ /* 0x0003e4000c101908 */
.L_x_47:
[----:B------:R-:W-:Y:S05]  /*10fa0*/  BSYNC B0 ;  /* 0x0000000000007941 */ /* 0x000fea0003800000 */
.L_x_46:
[----:B------:R-:W-:Y:S01]  /*10fb0*/  ULDC.64 UR4, c[0x0][0x730] ;  /* 0x0001cc0000047ab9 */ /* 0x000fe20000000a00 */
[-C--:B------:R-:W-:Y:S01]  /*10fc0*/  FMUL R170, R170, R8.reuse ;  /* 0x00000008aaaa7220 */ /* 0x080fe20000400000 */
[----:B------:R-:W-:Y:S01]  /*10fd0*/  ISETP.NE.U32.AND P0, PT, RZ, UR4, PT ;  /* 0x00000004ff007c0c */ /* 0x000fe2000bf05070 */
[-C--:B------:R-:W-:Y:S01]  /*10fe0*/  FMUL R171, R171, R8.reuse ;  /* 0x00000008abab7220 */ /* 0x080fe20000400000 */
[-C--:B------:R-:W-:Y:S01]  /*10ff0*/  FMUL R174, R174, R8.reuse ;  /* 0x00000008aeae7220 */ /* 0x080fe20000400000 */
[-C--:B------:R-:W-:Y:S01]  /*11000*/  FMUL R175, R175, R8.reuse ;  /* 0x00000008afaf7220 */ /* 0x080fe20000400000 */
[----:B------:R-:W-:Y:S01]  /*11010*/  ISETP.NE.AND.EX P0, PT, RZ, UR5, PT, P0 ;  /* 0x00000005ff007c0c */ /* 0x000fe2000bf05300 */
        /* <DEDUP_REMOVED lines=12> */
[----:B------:R-:W-:Y:S06]  /*110e0*/  @P0 BRA `(.L_x_48) ;  /* 0x0000000000200947 */ /* 0x000fec0003800000 */
[----:B------:R-:W-:Y:S02]  /*110f0*/  ULDC.64 UR4, c[0x0][0x728] ;  /* 0x0001ca0000047ab9 */ /* 0x000fe40000000a00 */
[----:B------:R-:W-:-:S04]  /*11100*/  ISETP.NE.U32.AND P0, PT, RZ, UR4, PT ;  /* 0x00000004ff007c0c */ /* 0x000fc8000bf05070 */
[----:B------:R-:W-:-:S13]  /*11110*/  ISETP.NE.AND.EX P0, PT, RZ, UR5, PT, P0 ;  /* 0x00000005ff007c0c */ /* 0x000fda000bf05300 */
[----:B------:R-:W-:Y:S05]  /*11120*/  @!P0 BRA `(.L_x_49) ;  /* 0x00000000000c8947 */ /* 0x000fea0003800000 */
[----:B-1----:R-:W1:Y:S02]  /*11130*/  LDC.64 R2, c[0x0][0x728] ;  /* 0x0001ca00ff027b82 */ /* 0x002e640000000a00 */
[----:B-1----:R3:W5:Y:S01]  /*11140*/  LDG.E R39, desc[UR8][R2.64] ;  /* 0x0000000802277981 */ /* 0x002762000c1e1900 */
[----:B------:R-:W-:Y:S05]  /*11150*/  BRA `(.L_x_48) ;  /* 0x0000000000047947 */ /* 0x000fea0003800000 */
.L_x_49:
[----:B------:R-:W2:Y:S02]  /*11160*/  LDC R39, c[0x0][0x720] ;  /* 0x0001c800ff277b82 */ /* 0x000ea40000000800 */
.L_x_48:
[----:B------:R-:W-:-:S04]  /*11170*/  MOV R0, RZ ;  /* 0x000000ff00007202 */ /* 0x000fc80000000f00 */
[----:B------:R-:W-:-:S13]  /*11180*/  LOP3.LUT P0, RZ, R0, 0x1bf, RZ, 0xc0, !PT ;  /* 0x000001bf00ff7812 */ /* 0x000fda000780c0ff */
[----:B------:R-:W-:Y:S05]  /*11190*/  @!P0 BRA `(.L_x_50) ;  /* 0x0000000000408947 */ /* 0x000fea0003800000 */
[----:B-1-3--:R-:W-:Y:S01]  /*111a0*/  MOV R2, 0x0 ;  /* 0x0000000000027802 */ /* 0x00afe20000000f00 */
[----:B------:R-:W-:Y:S01]  /*111b0*/  ULDC.64 UR4, c[0x4][0x70] ;  /* 0x01001c0000047ab9 */ /* 0x000fe20000000a00 */
[----:B------:R-:W-:Y:S01]  /*111c0*/  ULDC.64 UR6, c[0x4][0x8] ;  /* 0x0100020000067ab9 */ /* 0x000fe20000000a00 */
[----:B------:R-:W-:Y:S02]  /*111d0*/  MOV R4, UR4 ;  /* 0x0000000400047c02 */ /* 0x000fe40008000f00 */
[----:B------:R-:W-:Y:S01]  /*111e0*/  MOV R5, UR5 ;  /* 0x0000000500057c02 */ /* 0x000fe20008000f00 */
[----:B------:R-:W1:Y:S01]  /*111f0*/  LDC.64 R2, c[0x4][R2] ;  /* 0x0100000002027b82 */ /* 0x000e620000000a00 */
[----:B------:R-:W-:Y:S01]  /*11200*/  ULDC.64 UR4, c[0x4][0x78] ;  /* 0x01001e0000047ab9 */ /* 0x000fe20000000a00 */
[----:B------:R-:W-:Y:S02]  /*11210*/  MOV R10, UR6 ;  /* 0x00000006000a7c02 */ /* 0x000fe40008000f00 */
[----:B------:R-:W-:-:S02]  /*11220*/  MOV R6, UR4 ;  /* 0x0000000400067c02 */ /* 0x000fc40008000f00 */
[----:B------:R-:W-:Y:S02]  /*11230*/  MOV R7, UR5 ;  /* 0x0000000500077c02 */ /* 0x000fe40008000f00 */
[----:B------:R-:W-:Y:S02]  /*11240*/  MOV R11, UR7 ;  /* 0x00000007000b7c02 */ /* 0x000fe40008000f00 */
[----:B------:R-:W-:Y:S02]  /*11250*/  MOV R8, 0x70 ;  /* 0x0000007000087802 */ /* 0x000fe40000000f00 */
[----:B------:R-:W-:Y:S02]  /*11260*/  MOV R12, 0x1 ;  /* 0x00000001000c7802 */ /* 0x000fe40000000f00 */
[----:B------:R-:W-:-:S07]  /*11270*/  MOV R13, RZ ;  /* 0x000000ff000d7202 */ /* 0x000fce0000000f00 */
[----:B------:R-:W-:-:S07]  /*11280*/  LEPC R20, `(.L_x_50) ;  /* 0x000000001014794e */ /* 0x000fce0000000000 */
[----:B-12--5:R-:W-:Y:S05]  /*11290*/  CALL.ABS.NOINC R2 ;  /* 0x0000000002007343 */ /* 0x026fea0003c00000 */
.L_x_50:
[----:B------:R-:W4:Y:S04]  /*112a0*/  LDL R47, [R1+0xa0] ;  /* 0x0000a000012f7983 */ /* 0x000f280000100800 */
[----:B------:R-:W3:Y:S01]  /*112b0*/  LDL R45, [R1+0x8c] ;  /* 0x00008c00012d7983 */ /* 0x000ee20000100800 */
[----:B----4-:R-:W-:Y:S02]  /*112c0*/  R2UR UR4, R47 ;  /* 0x000000002f0472ca */ /* 0x010fe400000e0000 */
[----:B---3--:R-:W-:-:S11]  /*112d0*/  R2UR UR5, R45 ;  /* 0x000000002d0572ca */ /* 0x008fd600000e0000 */
[----:B------:R-:W-:Y:S02]  /*112e0*/  UIADD3 UR4, UR4, -0x1, URZ ;  /* 0xffffffff04047890 */ /* 0x000fe4000fffe03f */
[----:B------:R-:W-:-:S04]  /*112f0*/  MOV R37, UR5 ;  /* 0x0000000500257c02 */ /* 0x000fc80008000f00 */
[----:B------:R-:W-:-:S05]  /*11300*/  MOV R0, UR4 ;  /* 0x0000000400007c02 */ /* 0x000fca0008000f00 */
[----:B------:R-:W-:-:S05]  /*11310*/  IMAD R37, R0, 0x2200, R37 ;  /* 0x0000220000257824 */ /* 0x000fca00078e0225 */
[----:B------:R-:W-:-:S13]  /*11320*/  LOP3.LUT P0, RZ, R37, 0x1b0, RZ, 0xc0, !PT ;  /* 0x000001b025ff7812 */ /* 0x000fda000780c0ff */
[----:B------:R-:W-:Y:S05]  /*11330*/  @!P0 BRA `(.L_x_51) ;  /* 0x0000000000408947 */ /* 0x000fea0003800000 */
[----:B-1----:R-:W-:Y:S01]  /*11340*/  MOV R2, 0x0 ;  /* 0x0000000000027802 */ /* 0x002fe20000000f00 */
        /* <DEDUP_REMOVED lines=15> */
.L_x_51:
[----:B-1----:R-:W1:Y:S01]  /*11440*/  S2R R5, SR_TID.X ;  /* 0x0000000000057919 */ /* 0x002e620000002100 */
[----:B------:R-:W-:Y:S01]  /*11450*/  ULDC.64 UR4, c[0x0][0x730] ;  /* 0x0001cc0000047ab9 */ /* 0x000fe20000000a00 */
[----:B------:R-:W-:Y:S02]  /*11460*/  IADD3 R41, R41, 0x1f, RZ ;  /* 0x0000001f29297810 */ /* 0x000fe40007ffe0ff */
[----:B------:R-:W-:Y:S02]  /*11470*/  ISETP.NE.U32.AND P0, PT, RZ, UR4, PT ;  /* 0x00000004ff007c0c */ /* 0x000fe4000bf05070 */
[----:B------:R-:W-:Y:S02]  /*11480*/  ISETP.GT.U32.AND P1, PT, R41, 0x3e, PT ;  /* 0x0000003e2900780c */ /* 0x000fe40003f24070 */
[----:B------:R-:W-:-:S13]  /*11490*/  ISETP.NE.AND.EX P0, PT, RZ, UR5, PT, P0 ;  /* 0x00000005ff007c0c */ /* 0x000fda000bf05300 */
[----:B--2--5:R-:W2:Y:S01]  /*114a0*/  @P0 LDC R39, c[0x0][0x720] ;  /* 0x0001c800ff270b82 */ /* 0x024ea20000000800 */
[C---:B-1----:R-:W-:Y:S02]  /*114b0*/  SHF.L.U32 R0, R5.reuse, 0x5, RZ ;  /* 0x0000000505007819 */ /* 0x042fe400000006ff */
[----:B------:R-:W-:Y:S02]  /*114c0*/  SHF.R.U32.HI R3, RZ, 0x1, R5 ;  /* 0x00000001ff037819 */ /* 0x000fe40000011605 */
[C---:B------:R-:W-:Y:S02]  /*114d0*/  LOP3.LUT R2, R0.reuse, 0xc0, RZ, 0xc0, !PT ;  /* 0x000000c000027812 */ /* 0x040fe400078ec0ff */
[----:B------:R-:W-:Y:S02]  /*114e0*/  LOP3.LUT R4, R0, 0x20, RZ, 0xc0, !PT ;  /* 0x0000002000047812 */ /* 0x000fe400078ec0ff */
[----:B------:R-:W-:Y:S02]  /*114f0*/  LOP3.LUT R2, R2, 0x8, R3, 0xf8, !PT ;  /* 0x0000000802027812 */ /* 0x000fe400078ef803 */
[----:B------:R-:W-:-:S02]  /*11500*/  SHF.L.U32 R3, R5, 0x2, RZ ;  /* 0x0000000205037819 */ /* 0x000fc400000006ff */
[----:B------:R-:W-:Y:S01]  /*11510*/  LEA R4, R43, R4, 0x9 ;  /* 0x000000042b047211 */ /* 0x000fe200078e48ff */
[-C--:B--2---:R-:W-:Y:S01]  /*11520*/  FMUL R17, R17, R39.reuse ;  /* 0x0000002711117220 */ /* 0x084fe20000400000 */
[----:B------:R-:W-:Y:S01]  /*11530*/  LOP3.LUT R3, R2, 0x18, R3, 0x78, !PT ;  /* 0x0000001802037812 */ /* 0x000fe200078e7803 */
[-C--:B------:R-:W-:Y:S01]  /*11540*/  FMUL R62, R62, R39.reuse ;  /* 0x000000273e3e7220 */ /* 0x080fe20000400000 */
[----:B------:R-:W-:Y:S01]  /*11550*/  LOP3.LUT R0, R0, 0x100, RZ, 0xc0, !PT ;  /* 0x0000010000007812 */ /* 0x000fe200078ec0ff */
[-C--:B------:R-:W-:Y:S01]  /*11560*/  FMUL R6, R18, R39.reuse ;  /* 0x0000002712067220 */ /* 0x080fe20000400000 */
[----:B------:R-:W-:Y:S01]  /*11570*/  LOP3.LUT P0, RZ, R5, 0x4, RZ, 0xc0, !PT ;  /* 0x0000000405ff7812 */ /* 0x000fe2000780c0ff */
[-C--:B------:R-:W-:Y:S01]  /*11580*/  FMUL R5, R60, R39.reuse ;  /* 0x000000273c057220 */ /* 0x080fe20000400000 */
[----:B------:R-:W-:Y:S01]  /*11590*/  IADD3 R0, R3, R4, R0 ;  /* 0x0000000403007210 */ /* 0x000fe20007ffe000 */
        /* <DEDUP_REMOVED lines=12> */
[----:B------:R-:W-:Y:S01]  /*11660*/  MOV R2, 0x10 ;  /* 0x0000001000027802 */ /* 0x000fe20000000f00 */
[----:B------:R-:W-:Y:S01]  /*11670*/  FMUL R12, R27, R39 ;  /* 0x000000271b0c7220 */ /* 0x000fe20000400000 */
[----:B------:R-:W-:Y:S01]  /*11680*/  LEA R3, R0, R37, 0x1 ;  /* 0x0000002500037211 */ /* 0x000fe200078e08ff */
[-C--:B------:R-:W-:Y:S01]  /*11690*/  FMUL R14, R29, R39.reuse ;  /* 0x000000271d0e7220 */ /* 0x080fe20000400000 */
[-C--:B------:R-:W-:Y:S01]  /*116a0*/  FMUL R16, R31, R39.reuse ;  /* 0x000000271f107220 */ /* 0x080fe20000400000 */
        /* <DEDUP_REMOVED lines=101> */
[----:B------:R-:W-:Y:S02]  /*11d00*/  SEL R0, R2, 0xfffffff0, !P0 ;  /* 0xfffffff002007807 */ /* 0x000fe40004000000 */
[----:B------:R-:W-:Y:S01]  /*11d10*/  IADD3 R17, R3, 0x1000, RZ ;  /* 0x0000100003117810 */ /* 0x000fe20007ffe0ff */
[----:B------:R-:W-:Y:S06]  /*11d20*/  @P1 BRA `(.L_x_52) ;  /* 0x0000000000041947 */ /* 0x000fec0003800000 */
[----:B------:R-:W-:-:S04]  /*11d30*/  DEPBAR.LE SB0, 0x1 ;  /* 0x000080400000791a */ /* 0x000fc80000000000 */
.L_x_52:
[----:B------:R-:W-:Y:S05]  /*11d40*/  WARPSYNC.ALL ;  /* 0x0000000000007948 */ /* 0x000fea0003800000 */
[----:B------:R-:W-:Y:S01]  /*11d50*/  BAR.SYNC.DEFER_BLOCKING 0x1, 0x80 ;  /* 0x0042000000007b1d */ /* 0x000fe20000010000 */
[C---:B------:R-:W-:Y:S02]  /*11d60*/  LEA R2, R0.reuse, R17, 0x1 ;  /* 0x0000001100027211 */ /* 0x040fe400078e08ff */
[----:B------:R-:W-:Y:S02]  /*11d70*/  LEA R0, R0, R3, 0x1 ;  /* 0x0000000300007211 */ /* 0x000fe400078e08ff */
[----:B------:R-:W-:Y:S01]  /*11d80*/  F2FP.BF16.F32.PACK_AB R12, R12, R13 ;  /* 0x0000000d0c0c723e */ /* 0x000fe200000010ff */
[----:B------:R-:W-:Y:S01]  /*11d90*/  BSSY B0, `(.L_x_53) ;  /* 0x000001c000007945 */ /* 0x000fe20003800000 */
[----:B------:R-:W-:-:S02]  /*11da0*/  F2FP.BF16.F32.PACK_AB R13, R46, R15 ;  /* 0x0000000f2e0d723e */ /* 0x000fc400000010ff */
[----:B------:R-:W-:Y:S02]  /*11db0*/  F2FP.BF16.F32.PACK_AB R14, R14, R21 ;  /* 0x000000150e0e723e */ /* 0x000fe400000010ff */
[----:B------:R-:W-:Y:S02]  /*11dc0*/  F2FP.BF16.F32.PACK_AB R15, R44, R27 ;  /* 0x0000001b2c0f723e */ /* 0x000fe400000010ff */
[----:B------:R-:W-:Y:S02]  /*11dd0*/  F2FP.BF16.F32.PACK_AB R16, R16, R29 ;  /* 0x0000001d1010723e */ /* 0x000fe400000010ff */
[----:B------:R-:W-:Y:S02]  /*11de0*/  F2FP.BF16.F32.PACK_AB R17, R40, R31 ;  /* 0x0000001f2811723e */ /* 0x000fe400000010ff */
[----:B------:R-:W-:Y:S02]  /*11df0*/  F2FP.BF16.F32.PACK_AB R18, R18, R33 ;  /* 0x000000211212723e */ /* 0x000fe400000010ff */
[----:B------:R-:W-:Y:S01]  /*11e00*/  F2FP.BF16.F32.PACK_AB R19, R36, R35 ;  /* 0x000000232413723e */ /* 0x000fe200000010ff */
[----:B------:R1:W-:Y:S04]  /*11e10*/  STSM.16.M88.4 [R3], R4 ;  /* 0x0000000403007844 */ /* 0x0003e80000000200 */
[----:B------:R1:W-:Y:S01]  /*11e20*/  STSM.16.M88.4 [R0], R8 ;  /* 0x0000000800007844 */ /* 0x0003e20000000200 */
[----:B------:R-:W-:Y:S01]  /*11e30*/  @!PT LDS RZ, [RZ] ;  /* 0x00000000fffff984 */ /* 0x000fe20000000800 */
[----:B------:R-:W-:Y:S01]  /*11e40*/  @!PT LDS RZ, [RZ] ;  /* 0x00000000fffff984 */ /* 0x000fe20000000800 */
[----:B------:R-:W-:Y:S01]  /*11e50*/  @!PT LDS RZ, [RZ] ;  /* 0x00000000fffff984 */ /* 0x000fe20000000800 */
[----:B------:R-:W-:Y:S01]  /*11e60*/  @!PT LDS RZ, [RZ] ;  /* 0x00000000fffff984 */ /* 0x000fe20000000800 */
[----:B------:R2:W-:Y:S06]  /*11e70*/  MEMBAR.ALL.CTA ;  /* 0x0000000000007992 */ /* 0x0005ec0000008000 */
[----:B--2---:R-:W2:Y:S02]  /*11e80*/  FENCE.VIEW.ASYNC.S ;  /* 0x00000000000073c6 */ /* 0x004ea40000000000 */
[----:B--2---:R-:W-:Y:S06]  /*11e90*/  BAR.SYNC.DEFER_BLOCKING 0x1, 0x80 ;  /* 0x0042000000007b1d */ /* 0x004fec0000010000 */
[----:B------:R-:W-:Y:S05]  /*11ea0*/  @P1 BRA `(.L_x_54) ;  /* 0x0000000000281947 */ /* 0x000fea0003800000 */
[----:B------:R-:W-:Y:S01]  /*11eb0*/  S2UR UR44, SR_CTAID.Z ;  /* 0x00000000002c79c3 */ /* 0x000fe20000002700 */
[----:B------:R-:W-:Y:S01]  /*11ec0*/  ULDC.64 UR4, c[0x0][0x198] ;  /* 0x0000660000047ab9 */ /* 0x000fe20000000a00 */
[----:B------:R-:W-:Y:S01]  /*11ed0*/  R2UR UR40, R37 ;  /* 0x00000000252872ca */ /* 0x000fe200000e0000 */
[----:B------:R-:W-:Y:S01]  /*11ee0*/  UIADD3 UR4, UP0, UR4, 0x670, URZ ;  /* 0x0000067004047890 */ /* 0x000fe2000ff1e03f */
[----:B------:R-:W-:-:S03]  /*11ef0*/  UMOV UR41, URZ ;  /* 0x0000003f00297c82 */ /* 0x000fc60008000000 */
[----:B------:R-:W-:Y:S01]  /*11f00*/  UIADD3.X UR5, URZ, UR5, URZ, UP0, !UPT ;  /* 0x000000053f057290 */ /* 0x000fe200087fe43f */
[----:B------:R-:W2:Y:S08]  /*11f10*/  S2UR UR43, SR_CTAID.Y ;  /* 0x00000000002b79c3 */ /* 0x000eb00000002600 */
[----:B--2---:R2:W-:Y:S01]  /*11f20*/  UTMASTG.4D [UR40], [UR4] ;  /* 0x00000028040073b5 */ /* 0x0045e20008018000 */
[----:B------:R0:W-:Y:S01]  /*11f30*/  UTMACMDFLUSH ;  /* 0x00000000000079b7 */ /* 0x0001e20000000000 */
[----:B--2---:R-:W-:-:S04]  /*11f40*/  DEPBAR.LE SB0, 0x1 ;  /* 0x000080400000791a */ /* 0x004fc80000000000 */
.L_x_54:
[----:B------:R-:W-:Y:S05]  /*11f50*/  BSYNC B0 ;  /* 0x0000000000007941 */ /* 0x000fea0003800000 */
.L_x_53:
[----:B------:R-:W-:Y:S01]  /*11f60*/  BAR.SYNC.DEFER_BLOCKING 0x1, 0x80 ;  /* 0x0042000000007b1d */ /* 0x000fe20000010000 */
[----:B-1----:R-:W-:Y:S02]  /*11f70*/  F2FP.BF16.F32.PACK_AB R4, R217, R216 ;  /* 0x000000d8d904723e */ /* 0x002fe400000010ff */
[----:B------:R-:W-:Y:S02]  /*11f80*/  F2FP.BF16.F32.PACK_AB R5, R219, R218 ;  /* 0x000000dadb05723e */ /* 0x000fe400000010ff */
[----:B------:R-:W-:Y:S01]  /*11f90*/  F2FP.BF16.F32.PACK_AB R6, R221, R220 ;  /* 0x000000dcdd06723e */ /* 0x000fe200000010ff */
[----:B------:R-:W-:Y:S01]  /*11fa0*/  BSSY B0, `(.L_x_55) ;  /* 0x000001c000007945 */ /* 0x000fe20003800000 */
[----:B------:R-:W-:Y:S02]  /*11fb0*/  F2FP.BF16.F32.PACK_AB R7, R223, R222 ;  /* 0x000000dedf07723e */ /* 0x000fe400000010ff */
[----:B------:R-:W-:Y:S02]  /*11fc0*/  F2FP.BF16.F32.PACK_AB R8, R225, R224 ;  /* 0x000000e0e108723e */ /* 0x000fe400000010ff */
[----:B------:R-:W-:-:S02]  /*11fd0*/  F2FP.BF16.F32.PACK_AB R9, R227, R226 ;  /* 0x000000e2e309723e */ /* 0x000fc400000010ff */
[----:B------:R-:W-:Y:S02]  /*11fe0*/  F2FP.BF16.F32.PACK_AB R10, R229, R228 ;  /* 0x000000e4e50a723e */ /* 0x000fe400000010ff */
[----:B------:R-:W-:Y:S01]  /*11ff0*/  F2FP.BF16.F32.PACK_AB R11, R231, R230 ;  /* 0x000000e6e70b723e */ /* 0x000fe200000010ff */
[----:B------:R1:W-:Y:S04]  /*12000*/  STSM.16.M88.4 [R3+0x1000], R12 ;  /* 0x0010000c03007844 */ /* 0x0003e80000000200 */
[----:B------:R1:W-:Y:S01]  /*12010*/  STSM.16.M88.4 [R0+0x1000], R16 ;  /* 0x0010001000007844 */ /* 0x0003e20000000200 */
        /* <DEDUP_REMOVED lines=9> */
[----:B------:R-:W-:Y:S01]  /*120b0*/  R2UR UR8, R37 ;  /* 0x00000000250872ca */ /* 0x000fe200000e0000 */
[----:B------:R-:W-:Y:S01]  /*120c0*/  ULDC.64 UR4, c[0x0][0x198] ;  /* 0x0000660000047ab9 */ /* 0x000fe20000000a00 */
[----:B------:R-:W-:Y:S01]  /*120d0*/  UMOV UR9, 0x20 ;  /* 0x0000002000097882 */ /* 0x000fe20000000000 */
[----:B------:R-:W-:Y:S01]  /*120e0*/  UIADD3 UR4, UP0, UR4, 0x670, URZ ;  /* 0x0000067004047890 */ /* 0x000fe2000ff1e03f */
[----:B------:R-:W-:-:S03]  /*120f0*/  UMOV UR10, UR42 ;  /* 0x0000002a000a7c82 */ /* 0x000fc60008000000 */
[----:B------:R-:W2:Y:S01]  /*12100*/  S2UR UR11, SR_CTAID.Y ;  /* 0x00000000000b79c3 */ /* 0x000ea20000002600 */
[----:B------:R-:W-:-:S05]  /*12110*/  UIADD3.X UR5, URZ, UR5, URZ, UP0, !UPT ;  /* 0x000000053f057290 */ /* 0x000fca00087fe43f */
[----:B------:R-:W-:-:S09]  /*12120*/  UIADD3 UR8, UR8, 0x1000, URZ ;  /* 0x0000100008087890 */ /* 0x000fd2000fffe03f */
[----:B--2---:R2:W-:Y:S01]  /*12130*/  UTMASTG.4D [UR8], [UR4] ;  /* 0x00000008040073b5 */ /* 0x0045e20008018000 */
[----:B------:R0:W-:Y:S01]  /*12140*/  UTMACMDFLUSH ;  /* 0x00000000000079b7 */ /* 0x0001e20000000000 */
[----:B--2---:R-:W-:-:S04]  /*12150*/  DEPBAR.LE SB0, 0x1 ;  /* 0x000080400000791a */ /* 0x004fc80000000000 */
.L_x_56:
[----:B------:R-:W-:Y:S05]  /*12160*/  BSYNC B0 ;  /* 0x0000000000007941 */ /* 0x000fea0003800000 */
.L_x_55:
        /* <DEDUP_REMOVED lines=24> */
[----:B------:R-:W-:Y:S01]  /*122f0*/  UMOV UR9, 0x40 ;  /* 0x0000004000097882 */ /* 0x000fe20000000000 */
[----:B------:R-:W-:Y:S02]  /*12300*/  UMOV UR10, UR42 ;  /* 0x0000002a000a7c82 */ /* 0x000fe40008000000 */
[----:B------:R-:W-:Y:S01]  /*12310*/  UIADD3.X UR5, URZ, UR5, URZ, UP0, !UPT ;  /* 0x000000053f057290 */ /* 0x000fe200087fe43f */
[----:B------:R-:W2:Y:S08]  /*12320*/  S2UR UR11, SR_CTAID.Y ;  /* 0x00000000000b79c3 */ /* 0x000eb00000002600 */
[----:B--2---:R2:W-:Y:S01]  /*12330*/  UTMASTG.4D [UR8], [UR4] ;  /* 0x00000008040073b5 */ /* 0x0045e20008018000 */
[----:B------:R0:W-:Y:S01]  /*12340*/  UTMACMDFLUSH ;  /* 0x00000000000079b7 */ /* 0x0001e20000000000 */
[----:B--2---:R-:W-:-:S04]  /*12350*/  DEPBAR.LE SB0, 0x1 ;  /* 0x000080400000791a */ /* 0x004fc80000000000 */
.L_x_58:
[----:B------:R-:W-:Y:S05]  /*12360*/  BSYNC B0 ;  /* 0x0000000000007941 */ /* 0x000fea0003800000 */
.L_x_57:
[----:B------:R-:W-:Y:S01]  /*12370*/  BAR.SYNC.DEFER_BLOCKING 0x1, 0x80 ;  /* 0x0042000000007b1d */ /* 0x000fe20000010000 */
[----:B------:R-:W-:Y:S02]  /*12380*/  F2FP.BF16.F32.PACK_AB R184, R185, R184 ;  /* 0x000000b8b9b8723e */ /* 0x000fe400000010ff */
        /* <DEDUP_REMOVED lines=9> */
[----:B------:R2:W-:Y:S01]  /*12420*/  STSM.16.M88.4 [R2], R16 ;  /* 0x0000001002007844 */ /* 0x0005e20000000200 */
[----:B------:R-:W-:Y:S01]  /*12430*/  @!PT LDS RZ, [RZ] ;  /* 0x00000000fffff984 */ /* 0x000fe20000000800 */
[----:B------:R-:W-:Y:S01]  /*12440*/  @!PT LDS RZ, [RZ] ;  /* 0x00000000fffff984 */ /* 0x000fe20000000800 */
[----:B------:R-:W-:Y:S01]  /*12450*/  @!PT LDS RZ, [RZ] ;  /* 0x00000000fffff984 */ /* 0x000fe20000000800 */
[----:B------:R-:W-:Y:S01]  /*12460*/  @!PT LDS RZ, [RZ] ;  /* 0x00000000fffff984 */ /* 0x000fe20000000800 */
[----:B------:R3:W-:Y:S06]  /*12470*/  MEMBAR.ALL.CTA ;  /* 0x0000000000007992 */ /* 0x0007ec0000008000 */
[----:B---3--:R-:W3:Y:S02]  /*12480*/  FENCE.VIEW.ASYNC.S ;  /* 0x00000000000073c6 */ /* 0x008ee40000000000 */
[----:B---3--:R-:W-:Y:S06]  /*12490*/  BAR.SYNC.DEFER_BLOCKING 0x1, 0x80 ;  /* 0x0042000000007b1d */ /* 0x008fec0000010000 */
[----:B------:R-:W-:Y:S05]  /*124a0*/  @P1 BRA `(.L_x_60) ;  /* 0x0000000000301947 */ /* 0x000fea0003800000 */
[----:B------:R-:W-:Y:S01]  /*124b0*/  S2UR UR12, SR_CTAID.Z ;  /* 0x00000000000c79c3 */ /* 0x000fe20000002700 */
[----:B------:R-:W-:Y:S01]  /*124c0*/  R2UR UR8, R37 ;  /* 0x00000000250872ca */ /* 0x000fe200000e0000 */
[----:B------:R-:W-:Y:S01]  /*124d0*/  ULDC.64 UR4, c[0x0][0x198] ;  /* 0x0000660000047ab9 */ /* 0x000fe20000000a00 */
[----:B------:R-:W-:Y:S01]  /*124e0*/  UMOV UR9, 0x60 ;  /* 0x0000006000097882 */ /* 0x000fe20000000000 */
[----:B------:R-:W-:Y:S01]  /*124f0*/  UIADD3 UR4, UP0, UR4, 0x670, URZ ;  /* 0x0000067004047890 */ /* 0x000fe2000ff1e03f */
[----:B------:R-:W-:-:S03]  /*12500*/  UMOV UR10, UR42 ;  /* 0x0000002a000a7c82 */ /* 0x000fc60008000000 */
[----:B------:R-:W3:Y:S01]  /*12510*/  S2UR UR11, SR_CTAID.Y ;  /* 0x00000000000b79c3 */ /* 0x000ee20000002600 */
[----:B------:R-:W-:-:S05]  /*12520*/  UIADD3.X UR5, URZ, UR5, URZ, UP0, !UPT ;  /* 0x000000053f057290 */ /* 0x000fca00087fe43f */
[----:B------:R-:W-:-:S09]  /*12530*/  UIADD3 UR8, UR8, 0x1000, URZ ;  /* 0x0000100008087890 */ /* 0x000fd2000fffe03f */
[----:B---3--:R3:W-:Y:S01]  /*12540*/  UTMASTG.4D [UR8], [UR4] ;  /* 0x00000008040073b5 */ /* 0x0087e20008018000 */
[----:B------:R0:W-:Y:S01]  /*12550*/  UTMACMDFLUSH ;  /* 0x00000000000079b7 */ /* 0x0001e20000000000 */
[----:B---3--:R-:W-:-:S04]  /*12560*/  DEPBAR.LE SB0, 0x1 ;  /* 0x000080400000791a */ /* 0x008fc80000000000 */
.L_x_60:
[----:B------:R-:W-:Y:S05]  /*12570*/  BSYNC B0 ;  /* 0x0000000000007941 */ /* 0x000fea0003800000 */
.L_x_59:
        /* <DEDUP_REMOVED lines=17> */
[----:B----4-:R-:W4:Y:S02]  /*12690*/  FENCE.VIEW.ASYNC.S ;  /* 0x00000000000073c6 */ /* 0x010f240000000000 */
[----:B----4-:R-:W-:Y:S06]  /*126a0*/  BAR.SYNC.DEFER_BLOCKING 0x1, 0x80 ;  /* 0x0042000000007b1d */ /* 0x010fec0000010000 */
        /* <DEDUP_REMOVED lines=8> */
[----:B------:R-:W4:Y:S08]  /*12730*/  S2UR UR11, SR_CTAID.Y ;  /* 0x00000000000b79c3 */ /* 0x000f300000002600 */
[----:B----4-:R4:W-:Y:S01]  /*12740*/  UTMASTG.4D [UR8], [UR4] ;  /* 0x00000008040073b5 */ /* 0x0109e20008018000 */
[----:B------:R0:W-:Y:S01]  /*12750*/  UTMACMDFLUSH ;  /* 0x00000000000079b7 */ /* 0x0001e20000000000 */
[----:B----4-:R-:W-:-:S04]  /*12760*/  DEPBAR.LE SB0, 0x1 ;  /* 0x000080400000791a */ /* 0x010fc80000000000 */
.L_x_62:
[----:B------:R-:W-:Y:S05]  /*12770*/  BSYNC B0 ;  /* 0x0000000000007941 */ /* 0x000fea0003800000 */
.L_x_61:
        /* <DEDUP_REMOVED lines=17> */
[----:B-----5:R-:W5:Y:S02]  /*12890*/  FENCE.VIEW.ASYNC.S ;  /* 0x00000000000073c6 */ /* 0x020f640000000000 */
[----:B-----5:R-:W-:Y:S06]  /*128a0*/  BAR.SYNC.DEFER_BLOCKING 0x1, 0x80 ;  /* 0x0042000000007b1d */ /* 0x020fec0000010000 */
[----:B------:R-:W-:Y:S05]  /*128b0*/  @P1 BRA `(.L_x_64) ;  /* 0x0000000000301947 */ /* 0x000fea0003800000 */
[----:B------:R-:W-:Y:S01]  /*128c0*/  S2UR UR12, SR_CTAID.Z ;  /* 0x00000000000c79c3 */ /* 0x000fe20000002700 */
[----:B------:R-:W-:Y:S01]  /*128d0*/  R2UR UR8, R37 ;  /* 0x00000000250872ca */ /* 0x000fe200000e0000 */
[----:B------:R-:W-:Y:S01]  /*128e0*/  ULDC.64 UR4, c[0x0][0x198] ;  /* 0x0000660000047ab9 */ /* 0x000fe20000000a00 */
[----:B------:R-:W-:Y:S01]  /*128f0*/  UMOV UR9, 0xa0 ;  /* 0x000000a000097882 */ /* 0x000fe20000000000 */
[----:B------:R-:W-:Y:S01]  /*12900*/  UIADD3 UR4, UP0, UR4, 0x670, URZ ;  /* 0x0000067004047890 */ /* 0x000fe2000ff1e03f */
[----:B------:R-:W-:-:S03]  /*12910*/  UMOV UR10, UR42 ;  /* 0x0000002a000a7c82 */ /* 0x000fc60008000000 */
[----:B------:R-:W5:Y:S01]  /*12920*/  S2UR UR11, SR_CTAID.Y ;  /* 0x00000000000b79c3 */ /* 0x000f620000002600 */
[----:B------:R-:W-:-:S05]  /*12930*/  UIADD3.X UR5, URZ, UR5, URZ, UP0, !UPT ;  /* 0x000000053f057290 */ /* 0x000fca00087fe43f */
[----:B------:R-:W-:-:S09]  /*12940*/  UIADD3 UR8, UR8, 0x1000, URZ ;  /* 0x0000100008087890 */ /* 0x000fd2000fffe03f */
[----:B-----5:R1:W-:Y:S01]  /*12950*/  UTMASTG.4D [UR8], [UR4] ;  /* 0x00000008040073b5 */ /* 0x0203e20008018000 */
[----:B------:R0:W-:Y:S01]  /*12960*/  UTMACMDFLUSH ;  /* 0x00000000000079b7 */ /* 0x0001e20000000000 */
[----:B-1----:R-:W-:-:S04]  /*12970*/  DEPBAR.LE SB0, 0x1 ;  /* 0x000080400000791a */ /* 0x002fc80000000000 */
.L_x_64:
[----:B------:R-:W-:Y:S05]  /*12980*/  BSYNC B0 ;  /* 0x0000000000007941 */ /* 0x000fea0003800000 */
.L_x_63:
[----:B------:R-:W-:Y:S06]  /*12990*/  BAR.SYNC.DEFER_BLOCKING 0x1, 0x80 ;  /* 0x0042000000007b1d */ /* 0x000fec0000010000 */
[----:B------:R-:W-:Y:S01]  /*129a0*/  BSSY B0, `(.L_x_65) ;  /* 0x0000015000007945 */ /* 0x000fe20003800000 */
[----:B------:R1:W-:Y:S04]  /*129b0*/  STSM.16.M88.4 [R3], R152 ;  /* 0x0000009803007844 */ /* 0x0003e80000000200 */
        /* <DEDUP_REMOVED lines=16> */
[----:B------:R-:W5:Y:S08]  /*12ac0*/  S2UR UR11, SR_CTAID.Y ;  /* 0x00000000000b79c3 */ /* 0x000f700000002600 */
[----:B-----5:R1:W-:Y:S02]  /*12ad0*/  UTMASTG.4D [UR8], [UR4] ;  /* 0x00000008040073b5 */ /* 0x0203e40008018000 */
[----:B-1----:R0:W-:Y:S02]  /*12ae0*/  UTMACMDFLUSH ;  /* 0x00000000000079b7 */ /* 0x0021e40000000000 */
.L_x_66:
[----:B------:R-:W-:Y:S05]  /*12af0*/  BSYNC B0 ;  /* 0x0000000000007941 */ /* 0x000fea0003800000 */
.L_x_65:
[----:B------:R-:W-:Y:S01]  /*12b00*/  R2UR UR4, R47 ;  /* 0x000000002f0472ca */ /* 0x000fe200000e0000 */
[----:B------:R-:W-:-:S04]  /*12b10*/  DEPBAR.LE SB0, 0x0 ;  /* 0x000080000000791a */ /* 0x000fc80000000000 */
[----:B------:R-:W-:-:S08]  /*12b20*/  R2UR UR5, R45 ;  /* 0x000000002d0572ca */ /* 0x000fd000000e0000 */
[----:B------:R-:W-:-:S04]  /*12b30*/  UIADD3 UR4, UR4, -0x1, URZ ;  /* 0xffffffff04047890 */ /* 0x000fc8000fffe03f */
[----:B------:R-:W-:-:S04]  /*12b40*/  USHF.L.U32 UR4, UR4, 0x3, URZ ;  /* 0x0000000304047899 */ /* 0x000fc8000800063f */
[----:B------:R-:W-:-:S04]  /*12b50*/  ULOP3.LUT UR4, UR4, 0x8, URZ, 0xe2, !UPT ;  /* 0x0000000804047892 */ /* 0x000fc8000f8ee23f */
[----:B------:R-:W-:-:S06]  /*12b60*/  ULOP3.LUT UR4, UR4, 0x18, URZ, 0x3c, !UPT ;  /* 0x0000001804047892 */ /* 0x000fcc000f8e3c3f */
[----:B-1-3--:R-:W-:-:S04]  /*12b70*/  MOV R0, UR4 ;  /* 0x0000000400007c02 */ /* 0x00afc80008000f00 */
[----:B------:R-:W-:Y:S01]  /*12b80*/  SYNCS.ARRIVE.TRANS64.A1T0 RZ, [R0+UR5+0x9a090], RZ ;  /* 0x09a090ff00ff79a7 */ /* 0x000fe20008100005 */
[----:B------:R-:W-:Y:S05]  /*12b90*/  EXIT ;  /* 0x000000000000794d */ /* 0x000fea0003800000 */
.L_x_6:
[----:B------:R-:W-:-:S08]  /*12ba0*/  UISETP.NE.AND UP0, UPT, UR6, 0x1, UPT ;  /* 0x000000010600788c */ /* 0x000fd0000bf05270 */
[----:B------:R-:W1:-:S00]  /*12bb0*/  USETMAXREG.DEALLOC.CTAPOOL 0x18 ;  /* 0x00000018000079c8 */ /* 0x000e4000080e0500 */
[----:B------:R-:W-:-:S13]  /*12bc0*/  PLOP3.LUT P0, PT, PT, PT, UP0, 0x80, 0x0 ;  /* 0x000000000000781c */ /* 0x000fda0003f0f008 */
[----:B------:R-:W-:Y:S05]  /*12bd0*/  @P0 EXIT ;  /* 0x000000000000094d */ /* 0x000fea0003800000 */
[----:B------:R-:W2:Y:S01]  /*12be0*/  S2UR UR11, SR_CTAID.X ;  /* 0x00000000000b79c3 */ /* 0x000ea20000002500 */
[----:B------:R-:W-:Y:S01]  /*12bf0*/  ELECT P3, URZ, PT ;  /* 0x00000000003f782f */ /* 0x000fe20003860000 */
[----:B------:R-:W-:Y:S01]  /*12c00*/  BSSY B0, `(.L_x_67) ;  /* 0x0000049000007945 */ /* 0x000fe20003800000 */
[----:B-1----:R-:W-:Y:S02]  /*12c10*/  MOV R0, RZ ;  /* 0x000000ff00007202 */ /* 0x002fe40000000f00 */
[----:B------:R-:W-:Y:S02]  /*12c20*/  MOV R7, RZ ;  /* 0x000000ff00077202 */ /* 0x000fe40000000f00 */
[----:B------:R-:W-:Y:S01]  /*12c30*/  MOV R3, RZ ;  /* 0x000000ff00037202 */ /* 0x000fe20000000f00 */
[----:B------:R-:W1:Y:S08]  /*12c40*/  S2UR UR60, SR_CTAID.Y ;  /* 0x00000000003c79c3 */ /* 0x000e700000002600 */
[----:B------:R-:W3:Y:S01]  /*12c50*/  S2UR UR61, SR_CTAID.Z ;  /* 0x00000000003d79c3 */ /* 0x000ee20000002700 */
[----:B--2---:R-:W-:Y:S01]  /*12c60*/  USHF.L.U32 UR11, UR11, 0x7, URZ ;  /* 0x000000070b0b7899 */ /* 0x004fe2000800063f */
[----:B------:R-:W-:Y:S11]  /*12c70*/  @!P3 BRA `(.L_x_68) ;  /* 0x000000040004b947 */ /* 0x000ff60003800000 */
[----:B------:R-:W2:Y:S01]  /*12c80*/  S2R R3, SR_CgaCtaId ;  /* 0x0000000000037919 */ /* 0x000ea20000008800 */
[----:B------:R-:W-:Y:S02]  /*12c90*/  MOV R2, 0x400 ;  /* 0x0000040000027802 */ /* 0x000fe40000000f00 */
[----:B------:R-:W-:Y:S02]  /*12ca0*/  MOV R4, 0x1 ;  /* 0x0000000100047802 */ /* 0x000fe40000000f00 */
[----:B--2---:R-:W-:Y:S02]  /*12cb0*/  LEA R3, R3, R2, 0x18 ;  /* 0x0000000203037211 */ /* 0x004fe400078ec0ff */
[----:B------:R-:W-:-:S04]  /*12cc0*/  SHF.L.U32 R2, R4, 0x1f, RZ ;  /* 0x0000001f04027819 */ /* 0x000fc800000006ff */
[----:B------:R-:W2:Y:S02]  /*12cd0*/  SYNCS.PHASECHK.TRANS64.TRYWAIT P0, [R3+URZ+0x9a060], R2 ;  /* 0x09a06002030075a7 */ /* 0x000ea4000800017f */
[----:B--2---:R-:W-:Y:S05]  /*12ce0*/  @!P0 BRA `(.L_x_69) ;  /* 0x0000001c00e88947 */ /* 0x004fea0003800000 */
.L_x_105:
[----:B------:R-:W-:Y:S01]  /*12cf0*/  ULOP3.LUT UR4, UR7, 0x2, URZ, 0xfc, !UPT ;  /* 0x0000000207047892 */ /* 0x000fe2000f8efc3f */
[----:B--2---:R-:W-:-:S03]  /*12d00*/  @P2 MOV R2, 0x7000 ;  /* 0x0000700000022802 */ /* 0x004fc60000000f00 */
[----:B------:R-:W-:Y:S01]  /*12d10*/  UPRMT UR4, UR4, 0x9910, URZ ;  /* 0x0000991004047896 */ /* 0x000fe2000800003f */
[----:B------:R2:W-:Y:S03]  /*12d20*/  @P2 SYNCS.ARRIVE.TRANS64 RZ, [R3+URZ+0x9a050], R2 ;  /* 0x09a0500203ff29a7 */ /* 0x0005e6000800003f */
[----:B------:R-:W-:-:S06]  /*12d30*/  UISETP.NE.AND UP0, UPT, UR4, 0x2, UPT ;  /* 0x000000020400788c */ /* 0x000fcc000bf05270 */
[----:B------:R-:W-:-:S13]  /*12d40*/  PLOP3.LUT P0, PT, PT, PT, UP0, 0x80, 0x0 ;  /* 0x000000000000781c */ /* 0x000fda0003f0f008 */
[----:B--2---:R-:W-:Y:S05]  /*12d50*/  @P0 BRA `(.L_x_70) ;  /* 0x0000000000040947 */ /* 0x004fea0003800000 */
[----:B-1-3--:R-:W-:Y:S01]  /*12d60*/  BPT.TRAP 0x1 ;  /* 0x000000040000795c */ /* 0x00afe20000300000 */
.L_x_70:
[----:B------:R-:W-:-:S04]  /*12d70*/  LOP3.LUT P0, RZ, R6, 0x1f, RZ, 0xc0, !PT ;  /* 0x0000001f06ff7812 */ /* 0x000fc8000780c0ff */
[----:B------:R-:W-:-:S13]  /*12d80*/  PLOP3.LUT P0, PT, P0, P2, PT, 0x2a, 0x0 ;  /* 0x000000000000781c */ /* 0x000fda0000704572 */
[----:B------:R-:W-:Y:S05]  /*12d90*/  @P0 BRA `(.L_x_71) ;  /* 0x0000000000040947 */ /* 0x000fea0003800000 */
[----:B-1-3--:R-:W-:Y:S01]  /*12da0*/  BPT.TRAP 0x1 ;  /* 0x000000040000795c */ /* 0x00afe20000300000 */
.L_x_71:
[----:B------:R-:W-:Y:S01]  /*12db0*/  R2UR UR8, R3 ;  /* 0x00000000030872ca */ /* 0x000fe200000e0000 */
[----:B------:R-:W-:Y:S01]  /*12dc0*/  ULDC.64 UR4, c[0x0][0x198] ;  /* 0x0000660000047ab9 */ /* 0x000fe20000000a00 */
[----:B------:R-:W-:Y:S01]  /*12dd0*/  UMOV UR14, 0x0 ;  /* 0x00000000000e7882 */ /* 0x000fe20000000000 */
[----:B------:R-:W-:Y:S01]  /*12de0*/  UIADD3 UR4, UP0, UR4, 0xf0, URZ ;  /* 0x000000f004047890 */ /* 0x000fe2000ff1e03f */
[----:B------:R-:W-:Y:S01]  /*12df0*/  MOV R7, 0x40 ;  /* 0x0000004000077802 */ /* 0x000fe20000000f00 */
[----:B------:R-:W-:Y:S01]  /*12e00*/  UMOV UR15, 0x10000000 ;  /* 0x10000000000f7882 */ /* 0x000fe20000000000 */
[----:B------:R-:W-:Y:S01]  /*12e10*/  UMOV UR10, URZ ;  /* 0x0000003f000a7c82 */ /* 0x000fe20008000000 */
[----:B------:R-:W-:Y:S01]  /*12e20*/  UIADD3.X UR5, URZ, UR5, URZ, UP0, !UPT ;  /* 0x000000053f057290 */ /* 0x000fe200087fe43f */
[----:B------:R-:W-:Y:S01]  /*12e30*/  MOV R3, 0x1 ;  /* 0x0000000100037802 */ /* 0x000fe20000000f00 */
[----:B-1----:R-:W-:Y:S01]  /*12e40*/  UMOV UR12, UR60 ;  /* 0x0000003c000c7c82 */ /* 0x002fe20008000000 */
[----:B---3--:R-:W-:Y:S01]  /*12e50*/  UMOV UR13, UR61 ;  /* 0x0000003d000d7c82 */ /* 0x008fe20008000000 */
[----:B------:R-:W-:Y:S01]  /*12e60*/  UMOV UR18, 0x20 ;  /* 0x0000002000127882 */ /* 0x000fe20000000000 */
[----:B------:R-:W-:Y:S01]  /*12e70*/  UMOV UR19, UR11 ;  /* 0x0000000b00137c82 */ /* 0x000fe20008000000 */
[----:B------:R-:W-:-:S02]  /*12e80*/  UIADD3 UR9, UR8, 0x9a050, URZ ;  /* 0x0009a05008097890 */ /* 0x000fc4000fffe03f */
[----:B------:R-:W-:Y:S01]  /*12e90*/  UIADD3 UR16, UR8, 0x1000, URZ ;  /* 0x0000100008107890 */ /* 0x000fe2000fffe03f */
[----:B------:R-:W-:Y:S01]  /*12ea0*/  UMOV UR20, UR60 ;  /* 0x0000003c00147c82 */ /* 0x000fe20008000000 */
[----:B------:R-:W-:Y:S01]  /*12eb0*/  UMOV UR21, UR61 ;  /* 0x0000003d00157c82 */ /* 0x000fe20008000000 */
[----:B------:R-:W-:Y:S02]  /*12ec0*/  UIADD3 UR56, UR8, 0x2000, URZ ;  /* 0x0000200008387890 */ /* 0x000fe4000fffe03f */
[----:B------:R-:W-:Y:S02]  /*12ed0*/  UMOV UR17, UR9 ;  /* 0x0000000900117c82 */ /* 0x000fe40008000000 */
[----:B------:R1:W-:Y:S01]  /*12ee0*/  UTMALDG.4D [UR8], [UR4], desc[UR14] ;  /* 0x00000e08040075b4 */ /* 0x0003e20008019000 */
[----:B------:R-:W-:Y:S02]  /*12ef0*/  UIADD3 UR32, UR8, 0x3000, URZ ;  /* 0x0000300008207890 */ /* 0x000fe4000fffe03f */
[----:B------:R-:W-:Y:S01]  /*12f00*/  UIADD3 UR24, UR8, 0x4000, URZ ;  /* 0x0000400008187890 */ /* 0x000fe2000fffe03f */
[----:B------:R-:W-:Y:S01]  /*12f10*/  UMOV UR58, 0x40 ;  /* 0x00000040003a7882 */ /* 0x000fe20000000000 */
[----:B------:R-:W-:Y:S01]  /*12f20*/  UMOV UR59, UR11 ;  /* 0x0000000b003b7c82 */ /* 0x000fe20008000000 */
[----:B------:R-:W-:Y:S01]  /*12f30*/  UMOV UR57, UR9 ;  /* 0x0000000900397c82 */ /* 0x000fe20008000000 */
[----:B------:R2:W-:Y:S01]  /*12f40*/  UTMALDG.4D [UR16], [UR4], desc[UR14] ;  /* 0x00000e10040075b4 */ /* 0x0005e20008019000 */
[----:B------:R-:W-:Y:S01]  /*12f50*/  UMOV UR34, 0x60 ;  /* 0x0000006000227882 */ /* 0x000fe20000000000 */
[----:B------:R-:W-:Y:S01]  /*12f60*/  UMOV UR35, UR11 ;  /* 0x0000000b00237c82 */ /* 0x000fe20008000000 */
[----:B------:R-:W-:Y:S01]  /*12f70*/  UMOV UR36, UR60 ;  /* 0x0000003c00247c82 */ /* 0x000fe20008000000 */
[----:B------:R-:W-:Y:S01]  /*12f80*/  UMOV UR37, UR61 ;  /* 0x0000003d00257c82 */ /* 0x000fe20008000000 */
[----:B------:R-:W-:Y:S01]  /*12f90*/  UMOV UR33, UR9 ;  /* 0x0000000900217c82 */ /* 0x000fe20008000000 */
[----:B------:R-:W-:Y:S01]  /*12fa0*/  UMOV UR26, 0x80 ;  /* 0x00000080001a7882 */ /* 0x000fe20000000000 */
[----:B------:R-:W-:Y:S01]  /*12fb0*/  UMOV UR27, UR11 ;  /* 0x0000000b001b7c82 */ /* 0x000fe20008000000 */
[----:B------:R-:W-:Y:S01]  /*12fc0*/  UMOV UR28, UR60 ;  /* 0x0000003c001c7c82 */ /* 0x000fe20008000000 */
[----:B------:R4:W-:Y:S01]  /*12fd0*/  UTMALDG.4D [UR56], [UR4], desc[UR14] ;  /* 0x00000e38040075b4 */ /* 0x0009e20008019000 */
[----:B------:R-:W-:Y:S01]  /*12fe0*/  UMOV UR29, UR61 ;  /* 0x0000003d001d7c82 */ /* 0x000fe20008000000 */
[----:B------:R-:W-:Y:S01]  /*12ff0*/  UMOV UR25, UR9 ;  /* 0x0000000900197c82 */ /* 0x000fe20008000000 */
[----:B------:R4:W-:Y:S01]  /*13000*/  UTMALDG.4D [UR32], [UR4], desc[UR14] ;  /* 0x00000e20040075b4 */ /* 0x0009e20008019000 */
[----:B-1----:R-:W-:Y:S01]  /*13010*/  UMOV UR10, 0xc0 ;  /* 0x000000c0000a7882 */ /* 0x002fe20000000000 */
[----:B------:R4:W-:Y:S01]  /*13020*/  UTMALDG.4D [UR24], [UR4], desc[UR14] ;  /* 0x00000e18040075b4 */ /* 0x0009e20008019000 */
[----:B--2---:R-:W-:-:S02]  /*13030*/  UIADD3 UR16, UR8, 0x5000, URZ ;  /* 0x0000500008107890 */ /* 0x004fc4000fffe03f */
[----:B------:R-:W-:Y:S01]  /*13040*/  UIADD3 UR8, UR8, 0x6000, URZ ;  /* 0x0000600008087890 */ /* 0x000fe2000fffe03f */
[----:B------:R-:W-:-:S06]  /*13050*/  UMOV UR18, 0xa0 ;  /* 0x000000a000127882 */ /* 0x000fcc0000000000 */
[----:B------:R4:W-:Y:S02]  /*13060*/  UTMALDG.4D [UR16], [UR4], desc[UR14] ;  /* 0x00000e10040075b4 */ /* 0x0009e40008019000 */
[----:B------:R4:W-:Y:S02]  /*13070*/  UTMALDG.4D [UR8], [UR4], desc[UR14] ;  /* 0x00000e08040075b4 */ /* 0x0009e40008019000 */
[----:B----4-:R-:W-:Y:S01]  /*13080*/  NOP ;  /* 0x0000000000007918 */ /* 0x010fe20000000000 */
.L_x_68:
[----:B-1-3--:R-:W-:Y:S05]  /*13090*/  BSYNC B0 ;  /* 0x0000000000007941 */ /* 0x00afea0003800000 */
.L_x_67:
[----:B------:R-:W1:Y:S01]  /*130a0*/  LDC R2, c[0x0][0x28c] ;  /* 0x0000a300ff027b82 */ /* 0x000e620000000800 */
[----:B------:R-:W-:Y:S01]  /*130b0*/  BSSY B0, `(.L_x_72) ;  /* 0x0000049000007945 */ /* 0x000fe20003800000 */
[----:B-1----:R-:W-:-:S13]  /*130c0*/  ISETP.GT.AND P4, PT, R2, RZ, P3 ;  /* 0x000000ff0200720c */ /* 0x002fda0001f84270 */
[----:B------:R-:W-:Y:S05]  /*130d0*/  @!P4 BRA `(.L_x_73) ;  /* 0x000000040018c947 */ /* 0x000fea0003800000 */
[----:B------:R-:W1:Y:S01]  /*130e0*/  S2R R5, SR_CgaCtaId ;  /* 0x0000000000057919 */ /* 0x000e620000008800 */
[----:B------:R-:W-:-:S04]  /*130f0*/  MOV R0, 0x400 ;  /* 0x0000040000007802 */ /* 0x000fc80000000f00 */
[----:B-1----:R-:W-:Y:S02]  /*13100*/  LEA R5, R5, R0, 0x18 ;  /* 0x0000000005057211 */ /* 0x002fe400078ec0ff */
[----:B------:R-:W-:-:S04]  /*13110*/  MOV R0, 0x1 ;  /* 0x0000000100007802 */ /* 0x000fc80000000f00 */
[----:B------:R-:W-:-:S04]  /*13120*/  SHF.L.U32 R0, R0, 0x1f, RZ ;  /* 0x0000001f00007819 */ /* 0x000fc800000006ff */
[----:B------:R-:W1:Y:S02]  /*13130*/  SYNCS.PHASECHK.TRANS64.TRYWAIT P0, [R5+URZ+0x9a028], R0 ;  /* 0x09a02800050075a7 */ /* 0x000e64000800017f */
[----:B-1----:R-:W-:Y:S05]  /*13140*/  @!P0 BRA `(.L_x_74) ;  /* 0x0000001800e48947 */ /* 0x002fea0003800000 */
.L_x_106:
[----:B------:R-:W-:Y:S01]  /*13150*/  ULOP3.LUT UR4, UR7, 0x2, URZ, 0xfc, !UPT ;  /* 0x0000000207047892 */ /* 0x000fe2000f8efc3f */
[----:B-1----:R-:W-:-:S03]  /*13160*/  @P2 MOV R0, 0x1c000 ;  /* 0x0001c00000002802 */ /* 0x002fc60000000f00 */
[----:B------:R-:W-:Y:S01]  /*13170*/  UPRMT UR4, UR4, 0x9910, URZ ;  /* 0x0000991004047896 */ /* 0x000fe2000800003f */
[----:B------:R1:W-:Y:S03]  /*13180*/  @P2 SYNCS.ARRIVE.TRANS64 RZ, [R5+URZ+0x9a000], R0 ;  /* 0x09a0000005ff29a7 */ /* 0x0003e6000800003f */
[----:B------:R-:W-:-:S06]  /*13190*/  UISETP.NE.AND UP0, UPT, UR4, 0x2, UPT ;  /* 0x000000020400788c */ /* 0x000fcc000bf05270 */
[----:B------:R-:W-:-:S13]  /*131a0*/  PLOP3.LUT P0, PT, PT, PT, UP0, 0x80, 0x0 ;  /* 0x000000000000781c */ /* 0x000fda0003f0f008 */
[----:B-1----:R-:W-:Y:S05]  /*131b0*/  @P0 BRA `(.L_x_75) ;  /* 0x0000000000040947 */ /* 0x002fea0003800000 */
[----:B------:R-:W-:Y:S01]  /*131c0*/  BPT.TRAP 0x1 ;  /* 0x000000040000795c */ /* 0x000fe20000300000 */
.L_x_75:
[----:B------:R-:W-:-:S04]  /*131d0*/  LOP3.LUT P0, RZ, R6, 0x1f, RZ, 0xc0, !PT ;  /* 0x0000001f06ff7812 */ /* 0x000fc8000780c0ff */
[----:B------:R-:W-:-:S13]  /*131e0*/  PLOP3.LUT P0, PT, P0, P2, PT, 0x2a, 0x0 ;  /* 0x000000000000781c */ /* 0x000fda0000704572 */
[----:B------:R-:W-:Y:S05]  /*131f0*/  @P0 BRA `(.L_x_76) ;  /* 0x0000000000040947 */ /* 0x000fea0003800000 */
[----:B------:R-:W-:Y:S01]  /*13200*/  BPT.TRAP 0x1 ;  /* 0x000000040000795c */ /* 0x000fe20000300000 */
.L_x_76:
        /* <DEDUP_REMOVED lines=8> */
[----:B------:R-:W-:Y:S01]  /*13290*/  UMOV UR19, URZ ;  /* 0x0000003f00137c82 */ /* 0x000fe20008000000 */
[----:B------:R-:W-:Y:S01]  /*132a0*/  UMOV UR20, UR60 ;  /* 0x0000003c00147c82 */ /* 0x000fe20008000000 */
[----:B------:R-:W-:Y:S01]  /*132b0*/  UMOV UR21, UR61 ;  /* 0x0000003d00157c82 */ /* 0x000fe20008000000 */
[----:B------:R-:W-:-:S02]  /*132c0*/  UMOV UR58, 0x20 ;  /* 0x00000020003a7882 */ /* 0x000fc40000000000 */
[----:B------:R-:W-:Y:S02]  /*132d0*/  UIADD3 UR16, UR6, 0xe000, URZ ;  /* 0x0000e00006107890 */ /* 0x000fe4000fffe03f */
[----:B------:R-:W-:Y:S02]  /*132e0*/  UIADD3 UR17, UR6, 0x9a000, URZ ;  /* 0x0009a00006117890 */ /* 0x000fe4000fffe03f */
[----:B------:R-:W-:Y:S02]  /*132f0*/  UIADD3 UR56, UR6, 0x12000, URZ ;  /* 0x0001200006387890 */ /* 0x000fe4000fffe03f */
[----:B------:R-:W-:Y:S02]  /*13300*/  UIADD3 UR48, UR6, 0x16000, URZ ;  /* 0x0001600006307890 */ /* 0x000fe4000fffe03f */
[----:B------:R-:W-:Y:S02]  /*13310*/  UIADD3 UR40, UR6, 0x1a000, URZ ;  /* 0x0001a00006287890 */ /* 0x000fe4000fffe03f */
[----:B------:R-:W-:Y:S01]  /*13320*/  UIADD3 UR32, UR6, 0x1e000, URZ ;  /* 0x0001e00006207890 */ /* 0x000fe2000fffe03f */
[----:B------:R1:W-:Y:S01]  /*13330*/  UTMALDG.4D [UR16], [UR4], desc[UR8] ;  /* 0x00000810040075b4 */ /* 0x0003e20008019000 */
[----:B------:R-:W-:Y:S01]  /*13340*/  UIADD3 UR24, UR6, 0x22000, URZ ;  /* 0x0002200006187890 */ /* 0x000fe2000fffe03f */
[----:B------:R-:W-:Y:S01]  /*13350*/  UMOV UR59, UR19 ;  /* 0x00000013003b7c82 */ /* 0x000fe20008000000 */
[----:B------:R-:W-:Y:S01]  /*13360*/  UMOV UR57, UR17 ;  /* 0x0000001100397c82 */ /* 0x000fe20008000000 */
        /* <DEDUP_REMOVED lines=11> */
[----:B------:R-:W-:Y:S01]  /*13420*/  UMOV UR34, 0x80 ;  /* 0x0000008000227882 */ /* 0x000fe20000000000 */
[----:B------:R-:W-:Y:S01]  /*13430*/  UMOV UR36, UR60 ;  /* 0x0000003c00247c82 */ /* 0x000fe20008000000 */
[----:B------:R-:W-:Y:S01]  /*13440*/  UMOV UR37, UR61 ;  /* 0x0000003d00257c82 */ /* 0x000fe20008000000 */
[----:B------:R-:W-:Y:S01]  /*13450*/  UMOV UR35, UR19 ;  /* 0x0000001300237c82 */ /* 0x000fe20008000000 */
[----:B------:R-:W-:Y:S01]  /*13460*/  UMOV UR33, UR17 ;  /* 0x0000001100217c82 */ /* 0x000fe20008000000 */
[----:B------:R2:W-:Y:S01]  /*13470*/  UTMALDG.4D [UR48], [UR4], desc[UR8] ;  /* 0x00000830040075b4 */ /* 0x0005e20008019000 */
[----:B------:R-:W-:Y:S01]  /*13480*/  UMOV UR26, 0xa0 ;  /* 0x000000a0001a7882 */ /* 0x000fe20000000000 */
[----:B------:R-:W-:Y:S01]  /*13490*/  UMOV UR28, UR60 ;  /* 0x0000003c001c7c82 */ /* 0x000fe20008000000 */
[----:B------:R-:W-:Y:S01]  /*134a0*/  UMOV UR29, UR61 ;  /* 0x0000003d001d7c82 */ /* 0x000fe20008000000 */
[----:B------:R-:W-:Y:S01]  /*134b0*/  UMOV UR27, UR19 ;  /* 0x00000013001b7c82 */ /* 0x000fe20008000000 */
[----:B-1----:R-:W-:Y:S01]  /*134c0*/  UIADD3 UR16, UR6, 0x26000, URZ ;  /* 0x0002600006107890 */ /* 0x002fe2000fffe03f */
[----:B------:R-:W-:Y:S01]  /*134d0*/  UMOV UR25, UR17 ;  /* 0x0000001100197c82 */ /* 0x000fe20008000000 */
[----:B------:R2:W-:Y:S01]  /*134e0*/  UTMALDG.4D [UR40], [UR4], desc[UR8] ;  /* 0x00000828040075b4 */ /* 0x0005e20008019000 */
[----:B------:R-:W-:Y:S01]  /*134f0*/  UMOV UR18, 0xc0 ;  /* 0x000000c000127882 */ /* 0x000fe20000000000 */
[----:B------:R2:W-:Y:S01]  /*13500*/  UTMALDG.4D [UR32], [UR4], desc[UR8] ;  /* 0x00000820040075b4 */ /* 0x0005e20008019000 */
[----:B------:R2:W-:Y:S04]  /*13510*/  UTMALDG.4D [UR24], [UR4], desc[UR8] ;  /* 0x00000818040075b4 */ /* 0x0005e80008019000 */
[----:B------:R2:W-:Y:S02]  /*13520*/  UTMALDG.4D [UR16], [UR4], desc[UR8] ;  /* 0x00000810040075b4 */ /* 0x0005e40008019000 */
[----:B--2---:R-:W-:Y:S01]  /*13530*/  NOP ;  /* 0x0000000000007918 */ /* 0x004fe20000000000 */
.L_x_73:
[----:B------:R-:W-:Y:S05]  /*13540*/  BSYNC B0 ;  /* 0x0000000000007941 */ /* 0x000fea0003800000 */
.L_x_72:
[----:B------:R-:W-:Y:S04]  /*13550*/  BSSY B0, `(.L_x_77) ;  /* 0x000004b000007945 */ /* 0x000fe80003800000 */
[----:B------:R-:W-:Y:S05]  /*13560*/  @!P3 BRA `(.L_x_78) ;  /* 0x000000040024b947 */ /* 0x000fea0003800000 */
[----:B------:R-:W1:Y:S01]  /*13570*/  S2R R5, SR_CgaCtaId ;  /* 0x0000000000057919 */ /* 0x000e620000008800 */
[----:B------:R-:W-:-:S04]  /*13580*/  MOV R4, 0x400 ;  /* 0x0000040000047802 */ /* 0x000fc80000000f00 */
[----:B-1----:R-:W-:Y:S02]  /*13590*/  LEA R8, R5, R4, 0x18 ;  /* 0x0000000405087211 */ /* 0x002fe400078ec0ff */
[----:B------:R-:W-:Y:S02]  /*135a0*/  MOV R5, 0x1 ;  /* 0x0000000100057802 */ /* 0x000fe40000000f00 */
[----:B------:R-:W-:Y:S02]  /*135b0*/  LEA R4, R3, R8, 0x3 ;  /* 0x0000000803047211 */ /* 0x000fe400078e18ff */
[----:B------:R-:W-:-:S04]  /*135c0*/  SHF.L.U32 R5, R5, 0x1f, RZ ;  /* 0x0000001f05057819 */ /* 0x000fc800000006ff */
[----:B------:R-:W1:Y:S02]  /*135d0*/  SYNCS.PHASECHK.TRANS64.TRYWAIT P0, [R4+URZ+0x9a060], R5 ;  /* 0x09a06005040075a7 */ /* 0x000e64000800017f */
[----:B-1----:R-:W-:Y:S05]  /*135e0*/  @!P0 BRA `(.L_x_79) ;  /* 0x0000001400d08947 */ /* 0x002fea0003800000 */
.L_x_107:
        /* <DEDUP_REMOVED lines=8> */
.L_x_80:
[----:B------:R-:W-:-:S04]  /*13670*/  LOP3.LUT P0, RZ, R6, 0x1f, RZ, 0xc0, !PT ;  /* 0x0000001f06ff7812 */ /* 0x000fc8000780c0ff */
[----:B------:R-:W-:-:S13]  /*13680*/  PLOP3.LUT P0, PT, P0, P2, PT, 0x2a, 0x0 ;  /* 0x000000000000781c */ /* 0x000fda0000704572 */
[----:B------:R-:W-:Y:S05]  /*13690*/  @P0 BRA `(.L_x_81) ;  /* 0x0000000000040947 */ /* 0x000fea0003800000 */
[----:B------:R-:W-:Y:S01]  /*136a0*/  BPT.TRAP 0x1 ;  /* 0x000000040000795c */ /* 0x000fe20000300000 */
.L_x_81:
[----:B------:R-:W-:Y:S01]  /*136b0*/  R2UR UR48, R3 ;  /* 0x00000000033072ca */ /* 0x000fe200000e0000 */
[----:B------:R-:W-:Y:S01]  /*136c0*/  ULDC.64 UR8, c[0x0][0x198] ;  /* 0x0000660000087ab9 */ /* 0x000fe20000000a00 */
[----:B------:R-:W-:Y:S01]  /*136d0*/  R2UR UR6, R8 ;  /* 0x00000000080672ca */ /* 0x000fe200000e0000 */
[----:B------:R-:W-:Y:S01]  /*136e0*/  UIADD3 UR8, UP0, UR8, 0xf0, URZ ;  /* 0x000000f008087890 */ /* 0x000fe2000ff1e03f */
[----:B------:R-:W-:Y:S01]  /*136f0*/  R2UR UR51, R7 ;  /* 0x00000000073372ca */ /* 0x000fe200000e0000 */
[----:B------:R-:W-:Y:S01]  /*13700*/  UMOV UR4, 0x0 ;  /* 0x0000000000047882 */ /* 0x000fe20000000000 */
[----:B------:R-:W-:Y:S01]  /*13710*/  R2UR UR49, R4 ;  /* 0x00000000043172ca */ /* 0x000fe200000e0000 */
[----:B------:R-:W-:Y:S01]  /*13720*/  UIADD3.X UR9, URZ, UR9, URZ, UP0, !UPT ;  /* 0x000000093f097290 */ /* 0x000fe200087fe43f */
[----:B------:R-:W-:Y:S01]  /*13730*/  UMOV UR5, 0x10000000 ;  /* 0x1000000000057882 */ /* 0x000fe20000000000 */
[----:B------:R-:W-:Y:S01]  /*13740*/  UMOV UR50, URZ ;  /* 0x0000003f00327c82 */ /* 0x000fe20008000000 */
[----:B------:R-:W-:Y:S01]  /*13750*/  UMOV UR52, UR60 ;  /* 0x0000003c00347c82 */ /* 0x000fe20008000000 */
[----:B------:R-:W-:Y:S01]  /*13760*/  UMOV UR53, UR61 ;  /* 0x0000003d00357c82 */ /* 0x000fe20008000000 */
[----:B------:R-:W-:Y:S01]  /*13770*/  UMOV UR42, 0x20 ;  /* 0x00000020002a7882 */ /* 0x000fe20000000000 */
[----:B------:R-:W-:-:S02]  /*13780*/  UMOV UR44, UR60 ;  /* 0x0000003c002c7c82 */ /* 0x000fc40008000000 */
[----:B------:R-:W-:Y:S02]  /*13790*/  UIMAD UR48, UR48, 0x7000, UR6 ;  /* 0x00007000303078a4 */ /* 0x000fe4000f8e0206 */
[----:B------:R-:W-:Y:S02]  /*137a0*/  UIADD3 UR51, UR11, UR51, URZ ;  /* 0x000000330b337290 */ /* 0x000fe4000fffe03f */
[----:B------:R-:W-:Y:S02]  /*137b0*/  UIADD3 UR49, UR49, 0x9a050, URZ ;  /* 0x0009a05031317890 */ /* 0x000fe4000fffe03f */
[----:B------:R-:W-:Y:S02]  /*137c0*/  UIADD3 UR40, UR48, 0x1000, URZ ;  /* 0x0000100030287890 */ /* 0x000fe4000fffe03f */
[----:B------:R-:W-:Y:S01]  /*137d0*/  UIADD3 UR16, UR48, 0x2000, URZ ;  /* 0x0000200030107890 */ /* 0x000fe2000fffe03f */
[----:B------:R-:W-:Y:S02]  /*137e0*/  UMOV UR45, UR61 ;  /* 0x0000003d002d7c82 */ /* 0x000fe40008000000 */
[----:B------:R-:W-:Y:S01]  /*137f0*/  UMOV UR41, UR49 ;  /* 0x0000003100297c82 */ /* 0x000fe20008000000 */
[----:B------:R-:W-:Y:S01]  /*13800*/  UMOV UR43, UR51 ;  /* 0x00000033002b7c82 */ /* 0x000fe20008000000 */
[----:B------:R-:W-:Y:S01]  /*13810*/  UMOV UR18, 0x40 ;  /* 0x0000004000127882 */ /* 0x000fe20000000000 */
[----:B------:R-:W-:Y:S01]  /*13820*/  UMOV UR20, UR60 ;  /* 0x0000003c00147c82 */ /* 0x000fe20008000000 */
[----:B------:R-:W-:Y:S01]  /*13830*/  UMOV UR21, UR61 ;  /* 0x0000003d00157c82 */ /* 0x000fe20008000000 */
[----:B------:R-:W-:Y:S01]  /*13840*/  UMOV UR17, UR49 ;  /* 0x0000003100117c82 */ /* 0x000fe20008000000 */
[----:B------:R-:W-:Y:S01]  /*13850*/  UMOV UR19, UR51 ;  /* 0x0000003300137c82 */ /* 0x000fe20008000000 */
[----:B------:R-:W-:Y:S01]  /*13860*/  UTMALDG.4D [UR48], [UR8], desc[UR4] ;  /* 0x00000430080075b4 */ /* 0x000fe20008019000 */
[----:B------:R-:W-:-:S02]  /*13870*/  UIADD3 UR32, UR48, 0x3000, URZ ;  /* 0x0000300030207890 */ /* 0x000fc4000fffe03f */
[----:B------:R-:W-:Y:S02]  /*13880*/  UIADD3 UR56, UR48, 0x4000, URZ ;  /* 0x0000400030387890 */ /* 0x000fe4000fffe03f */
[----:B------:R-:W-:Y:S01]  /*13890*/  UIADD3 UR24, UR48, 0x5000, URZ ;  /* 0x0000500030187890 */ /* 0x000fe2000fffe03f */
[----:B------:R-:W-:Y:S01]  /*138a0*/  UMOV UR34, 0x60 ;  /* 0x0000006000227882 */ /* 0x000fe20000000000 */
[----:B------:R-:W-:Y:S01]  /*138b0*/  UTMALDG.4D [UR40], [UR8], desc[UR4] ;  /* 0x00000428080075b4 */ /* 0x000fe20008019000 */
        /* <DEDUP_REMOVED lines=13> */
[----:B------:R2:W-:Y:S01]  /*13990*/  UTMALDG.4D [UR32], [UR8], desc[UR4] ;  /* 0x00000420080075b4 */ /* 0x0005e20008019000 */
[----:B------:R2:W-:Y:S01]  /*139a0*/  UTMALDG.4D [UR56], [UR8], desc[UR4] ;  /* 0x00000438080075b4 */ /* 0x0005e20008019000 */
[----:B------:R2:W-:Y:S01]  /*139b0*/  UTMALDG.4D [UR24], [UR8], desc[UR4] ;  /* 0x00000418080075b4 */ /* 0x0005e20008019000 */
[----:B-1----:R-:W-:Y:S01]  /*139c0*/  UIADD3 UR16, UR48, 0x6000, URZ ;  /* 0x0000600030107890 */ /* 0x002fe2000fffe03f */
[----:B------:R-:W-:-:S08]  /*139d0*/  UMOV UR18, 0xc0 ;  /* 0x000000c000127882 */ /* 0x000fd00000000000 */
[----:B------:R2:W-:Y:S02]  /*139e0*/  UTMALDG.4D [UR16], [UR8], desc[UR4] ;  /* 0x00000410080075b4 */ /* 0x0005e40008019000 */
[----:B--2---:R-:W-:Y:S01]  /*139f0*/  NOP ;  /* 0x0000000000007918 */ /* 0x004fe20000000000 */
.L_x_78:
[----:B------:R-:W-:Y:S05]  /*13a00*/  BSYNC B0 ;  /* 0x0000000000007941 */ /* 0x000fea0003800000 */
.L_x_77:
[----:B------:R-:W-:Y:S01]  /*13a10*/  BSSY B0, `(.L_x_82) ;  /* 0x000004d000007945 */ /* 0x000fe20003800000 */
[----:B------:R-:W-:-:S03]  /*13a20*/  MOV R8, RZ ;  /* 0x000000ff00087202 */ /* 0x000fc60000000f00 */
        /* <DEDUP_REMOVED lines=9> */
.L_x_108:
        /* <DEDUP_REMOVED lines=8> */
.L_x_85:
[----:B------:R-:W-:-:S04]  /*13b40*/  LOP3.LUT P0, RZ, R6, 0x1f, RZ, 0xc0, !PT ;  /* 0x0000001f06ff7812 */ /* 0x000fc8000780c0ff */
[----:B------:R-:W-:-:S13]  /*13b50*/  PLOP3.LUT P0, PT, P0, P2, PT, 0x2a, 0x0 ;  /* 0x000000000000781c */ /* 0x000fda0000704572 */
[----:B------:R-:W-:Y:S05]  /*13b60*/  @P0 BRA `(.L_x_86) ;  /* 0x0000000000040947 */ /* 0x000fea0003800000 */
[----:B------:R-:W-:Y:S01]  /*13b70*/  BPT.TRAP 0x1 ;  /* 0x000000040000795c */ /* 0x000fe20000300000 */
.L_x_86:
[C---:B------:R-:W-:Y:S01]  /*13b80*/  IMAD R5, R0.reuse, 0x1c000, R5 ;  /* 0x0001c00000057824 */ /* 0x040fe200078e0205 */
[----:B------:R-:W-:Y:S01]  /*13b90*/  R2UR UR49, R3 ;  /* 0x00000000033172ca */ /* 0x000fe200000e0000 */
[----:B------:R-:W-:Y:S01]  /*13ba0*/  ULDC.64 UR4, c[0x0][0x198] ;  /* 0x0000660000047ab9 */ /* 0x000fe20000000a00 */
[----:B------:R-:W-:Y:S01]  /*13bb0*/  UMOV UR51, URZ ;  /* 0x0000003f00337c82 */ /* 0x000fe20008000000 */
[----:B------:R-:W-:Y:S01]  /*13bc0*/  UIADD3 UR4, UP0, UR4, 0x2f0, URZ ;  /* 0x000002f004047890 */ /* 0x000fe2000ff1e03f */
[----:B------:R-:W-:Y:S01]  /*13bd0*/  R2UR UR6, R5 ;  /* 0x00000000050672ca */ /* 0x000fe200000e0000 */
[----:B------:R-:W-:Y:S01]  /*13be0*/  UMOV UR8, 0x0 ;  /* 0x0000000000087882 */ /* 0x000fe20000000000 */
[----:B------:R-:W-:Y:S01]  /*13bf0*/  UMOV UR9, 0x10000000 ;  /* 0x1000000000097882 */ /* 0x000fe20000000000 */
[----:B------:R-:W-:Y:S01]  /*13c00*/  UIADD3.X UR5, URZ, UR5, URZ, UP0, !UPT ;  /* 0x000000053f057290 */ /* 0x000fe200087fe43f */
[----:B------:R-:W-:Y:S01]  /*13c10*/  IADD3 R0, R0, 0x1, RZ ;  /* 0x0000000100007810 */ /* 0x000fe20007ffe0ff */
[----:B------:R-:W-:Y:S01]  /*13c20*/  UMOV UR50, URZ ;  /* 0x0000003f00327c82 */ /* 0x000fe20008000000 */
[----:B------:R-:W-:Y:S01]  /*13c30*/  UMOV UR52, UR60 ;  /* 0x0000003c00347c82 */ /* 0x000fe20008000000 */
[----:B------:R-:W-:Y:S01]  /*13c40*/  UMOV UR53, UR61 ;  /* 0x0000003d00357c82 */ /* 0x000fe20008000000 */
[----:B------:R-:W-:Y:S01]  /*13c50*/  UMOV UR42, 0x20 ;  /* 0x00000020002a7882 */ /* 0x000fe20000000000 */
[----:B------:R-:W-:Y:S01]  /*13c60*/  UIADD3 UR49, UR49, 0x9a000, URZ ;  /* 0x0009a00031317890 */ /* 0x000fe2000fffe03f */
[----:B------:R-:W-:Y:S01]  /*13c70*/  MOV R8, 0x1 ;  /* 0x0000000100087802 */ /* 0x000fe20000000f00 */
[----:B------:R-:W-:Y:S01]  /*13c80*/  UMOV UR44, UR60 ;  /* 0x0000003c002c7c82 */ /* 0x000fe20008000000 */
[----:B------:R-:W-:Y:S01]  /*13c90*/  UMOV UR45, UR61 ;  /* 0x0000003d002d7c82 */ /* 0x000fe20008000000 */
[----:B------:R-:W-:-:S02]  /*13ca0*/  UIADD3 UR48, UR6, 0xe000, URZ ;  /* 0x0000e00006307890 */ /* 0x000fc4000fffe03f */
[----:B------:R-:W-:Y:S02]  /*13cb0*/  UIADD3 UR40, UR6, 0x12000, URZ ;  /* 0x0001200006287890 */ /* 0x000fe4000fffe03f */
        /* <DEDUP_REMOVED lines=34> */
.L_x_83:
[----:B------:R-:W-:Y:S05]  /*13ee0*/  BSYNC B0 ;  /* 0x0000000000007941 */ /* 0x000fea0003800000 */
.L_x_82:
[----:B------:R-:W-:-:S13]  /*13ef0*/  ISETP.GE.AND P0, PT, R2, 0x101, PT ;  /* 0x000001010200780c */ /* 0x000fda0003f06270 */
[----:B------:R-:W-:Y:S05]  /*13f00*/  @!P0 EXIT ;  /* 0x000000000000894d */ /* 0x000fea0003800000 */
[----:B------:R-:W-:Y:S01]  /*13f10*/  IADD3 R2, R2, 0xff, RZ ;  /* 0x000000ff02027810 */ /* 0x000fe20007ffe0ff */
[----:B------:R-:W-:Y:S01]  /*13f20*/  BSSY B0, `(.L_x_87) ;  /* 0x00000a7000007945 */ /* 0x000fe20003800000 */
[----:B------:R-:W-:Y:S02]  /*13f30*/  LOP3.LUT P0, RZ, R6, 0x1f, RZ, 0xc0, !PT ;  /* 0x0000001f06ff7812 */ /* 0x000fe4000780c0ff */
[----:B------:R-:W-:Y:S02]  /*13f40*/  SHF.R.S32.HI R3, RZ, 0x1f, R2 ;  /* 0x0000001fff037819 */ /* 0x000fe40000011402 */
[----:B------:R-:W-:Y:S02]  /*13f50*/  PLOP3.LUT P0, PT, P0, P2, PT, 0x2a, 0x0 ;  /* 0x000000000000781c */ /* 0x000fe40000704572 */
[----:B------:R-:W-:Y:S02]  /*13f60*/  LEA.HI R3, R3, R2, RZ, 0x8 ;  /* 0x0000000203037211 */ /* 0x000fe400078f40ff */
[----:B------:R-:W-:-:S02]  /*13f70*/  MOV R2, UR7 ;  /* 0x0000000700027c02 */ /* 0x000fc40008000f00 */
[----:B------:R-:W-:Y:S02]  /*13f80*/  SHF.R.S32.HI R3, RZ, 0x8, R3 ;  /* 0x00000008ff037819 */ /* 0x000fe40000011403 */
[----:B------:R-:W-:Y:S02]  /*13f90*/  LOP3.LUT R2, R2, 0x2, RZ, 0xfc, !PT ;  /* 0x0000000202027812 */ /* 0x000fe400078efcff */
[----:B------:R-:W-:Y:S02]  /*13fa0*/  SHF.L.U32 R4, R3, 0x1, RZ ;  /* 0x0000000103047819 */ /* 0x000fe400000006ff */
[----:B------:R-:W-:-:S07]  /*13fb0*/  MOV R3, 0x1 ;  /* 0x0000000100037802 */ /* 0x000fce0000000f00 */
.L_x_98:
[----:B------:R-:W-:Y:S04]  /*13fc0*/  BSSY B1, `(.L_x_88) ;  /* 0x000004b000017945 */ /* 0x000fe80003800000 */
[----:B------:R-:W-:Y:S05]  /*13fd0*/  @!P3 BRA `(.L_x_89) ;  /* 0x000000040024b947 */ /* 0x000fea0003800000 */
[----:B------:R-:W1:Y:S01]  /*13fe0*/  S2R R6, SR_CgaCtaId ;  /* 0x0000000000067919 */ /* 0x000e620000008800 */
[----:B------:R-:W-:-:S04]  /*13ff0*/  MOV R5, 0x400 ;  /* 0x0000040000057802 */ /* 0x000fc80000000f00 */
[----:B-1----:R-:W-:Y:S02]  /*14000*/  LEA R7, R6, R5, 0x18 ;  /* 0x0000000506077211 */ /* 0x002fe400078ec0ff */
[----:B------:R-:W-:Y:S02]  /*14010*/  SHF.L.U32 R5, R3, 0x1f, RZ ;  /* 0x0000001f03057819 */ /* 0x000fe400000006ff */
[----:B------:R-:W-:-:S04]  /*14020*/  LEA R6, R0, R7, 0x3 ;  /* 0x0000000700067211 */ /* 0x000fc800078e18ff */
[----:B------:R-:W1:Y:S02]  /*14030*/  SYNCS.PHASECHK.TRANS64.TRYWAIT P4, [R6+URZ+0x9a028], R5 ;  /* 0x09a02805060075a7 */ /* 0x000e64000808017f */
[----:B-1----:R-:W-:Y:S05]  /*14040*/  @!P4 BRA `(.L_x_90) ;  /* 0x0000000c0060c947 */ /* 0x002fea0003800000 */
.L_x_109:
[----:B-1----:R-:W-:-:S04]  /*14050*/  @P2 MOV R5, 0x1c000 ;  /* 0x0001c00000052802 */ /* 0x002fc80000000f00 */
[----:B------:R1:W-:Y:S02]  /*14060*/  @P2 SYNCS.ARRIVE.TRANS64 RZ, [R6+URZ+0x9a000], R5 ;  /* 0x09a0000506ff29a7 */ /* 0x0003e4000800003f */
[----:B-1----:R-:W-:-:S04]  /*14070*/  PRMT R5, R2, 0x9910, RZ ;  /* 0x0000991002057816 */ /* 0x002fc800000000ff */
[----:B------:R-:W-:-:S13]  /*14080*/  ISETP.NE.AND P4, PT, R5, 0x2, PT ;  /* 0x000000020500780c */ /* 0x000fda0003f85270 */
[----:B------:R-:W-:Y:S05]  /*14090*/  @P4 BRA `(.L_x_91) ;  /* 0x0000000000044947 */ /* 0x000fea0003800000 */
[----:B------:R-:W-:Y:S01]  /*140a0*/  BPT.TRAP 0x1 ;  /* 0x000000040000795c */ /* 0x000fe20000300000 */
.L_x_91:
[----:B------:R-:W-:Y:S05]  /*140b0*/  @P0 BRA `(.L_x_92) ;  /* 0x0000000000040947 */ /* 0x000fea0003800000 */
[----:B------:R-:W-:Y:S01]  /*140c0*/  BPT.TRAP 0x1 ;  /* 0x000000040000795c */ /* 0x000fe20000300000 */
.L_x_92:
[----:B------:R-:W-:Y:S01]  /*140d0*/  IMAD R7, R0, 0x1c000, R7 ;  /* 0x0001c00000077824 */ /* 0x000fe200078e0207 */
[----:B------:R-:W-:Y:S01]  /*140e0*/  R2UR UR57, R6 ;  /* 0x00000000063972ca */ /* 0x000fe200000e0000 */
[----:B------:R-:W-:Y:S01]  /*140f0*/  ULDC.64 UR4, c[0x0][0x198] ;  /* 0x0000660000047ab9 */ /* 0x000fe20000000a00 */
[----:B------:R-:W-:Y:S01]  /*14100*/  R2UR UR59, R8 ;  /* 0x00000000083b72ca */ /* 0x000fe200000e0000 */
[----:B------:R-:W-:Y:S01]  /*14110*/  UIADD3 UR4, UP0, UR4, 0x1f0, URZ ;  /* 0x000001f004047890 */ /* 0x000fe2000ff1e03f */
[----:B------:R-:W-:Y:S01]  /*14120*/  R2UR UR6, R7 ;  /* 0x00000000070672ca */ /* 0x000fe200000e0000 */
[----:B------:R-:W-:Y:S01]  /*14130*/  UMOV UR8, 0x0 ;  /* 0x0000000000087882 */ /* 0x000fe20000000000 */
[----:B------:R-:W-:Y:S01]  /*14140*/  UMOV UR9, 0x10000000 ;  /* 0x1000000000097882 */ /* 0x000fe20000000000 */
[----:B------:R-:W-:Y:S01]  /*14150*/  UIADD3.X UR5, URZ, UR5, URZ, UP0, !UPT ;  /* 0x000000053f057290 */ /* 0x000fe200087fe43f */
[----:B------:R-:W-:Y:S01]  /*14160*/  IADD3 R5, R0, 0x1, RZ ;  /* 0x0000000100057810 */ /* 0x000fe20007ffe0ff */
[----:B------:R-:W-:Y:S01]  /*14170*/  UMOV UR58, URZ ;  /* 0x0000003f003a7c82 */ /* 0x000fe20008000000 */
[----:B------:R-:W-:Y:S01]  /*14180*/  UMOV UR50, 0x20 ;  /* 0x0000002000327882 */ /* 0x000fe20000000000 */
[----:B------:R-:W-:Y:S01]  /*14190*/  UMOV UR52, UR60 ;  /* 0x0000003c00347c82 */ /* 0x000fe20008000000 */
[----:B------:R-:W-:Y:S01]  /*141a0*/  UMOV UR53, UR61 ;  /* 0x0000003d00357c82 */ /* 0x000fe20008000000 */
[----:B------:R-:W-:Y:S01]  /*141b0*/  UIADD3 UR57, UR57, 0x9a000, URZ ;  /* 0x0009a00039397890 */ /* 0x000fe2000fffe03f */
[----:B------:R-:W-:Y:S01]  /*141c0*/  ISETP.NE.AND P4, PT, R5, 0x5, PT ;  /* 0x000000050500780c */ /* 0x000fe20003f85270 */
[----:B------:R-:W-:-:S02]  /*141d0*/  USHF.L.U32 UR59, UR59, 0x8, URZ ;  /* 0x000000083b3b7899 */ /* 0x000fc4000800063f */
[----:B------:R-:W-:Y:S01]  /*141e0*/  UIADD3 UR56, UR6, 0xe000, URZ ;  /* 0x0000e00006387890 */ /* 0x000fe2000fffe03f */
[----:B------:R-:W-:Y:S01]  /*141f0*/  SEL R0, RZ, 0x1, P4 ;  /* 0x00000001ff007807 */ /* 0x000fe20002000000 */
[----:B------:R-:W-:Y:S02]  /*14200*/  UIADD3 UR48, UR6, 0x12000, URZ ;  /* 0x0001200006307890 */ /* 0x000fe4000fffe03f */
[----:B------:R-:W-:Y:S01]  /*14210*/  UIADD3 UR16, UR6, 0x16000, URZ ;  /* 0x0001600006107890 */ /* 0x000fe2000fffe03f */
[----:B------:R-:W-:Y:S01]  /*14220*/  LOP3.LUT R3, R3, R0, RZ, 0x3c, !PT ;  /* 0x0000000003037212 */ /* 0x000fe200078e3cff */
        /* <DEDUP_REMOVED lines=8> */
[----:B------:R-:W-:Y:S01]  /*142b0*/  UIADD3 UR40, UR6, 0x1a000, URZ ;  /* 0x0001a00006287890 */ /* 0x000fe2000fffe03f */
[----:B------:R-:W-:Y:S01]  /*142c0*/  SEL R0, R5, RZ, P4 ;  /* 0x000000ff05007207 */ /* 0x000fe20002000000 */
[----:B------:R-:W-:-:S02]  /*142d0*/  UIADD3 UR32, UR6, 0x1e000, URZ ;  /* 0x0001e00006207890 */ /* 0x000fc4000fffe03f */
        /* <DEDUP_REMOVED lines=25> */
.L_x_89:
[----:B------:R-:W-:Y:S05]  /*14470*/  BSYNC B1 ;  /* 0x0000000000017941 */ /* 0x000fea0003800000 */
.L_x_88:
[----:B------:R-:W-:Y:S01]  /*14480*/  ISETP.LT.OR P4, PT, R4, 0x4, !P3 ;  /* 0x000000040400780c */ /* 0x000fe20005f81670 */
[----:B------:R-:W-:-:S12]  /*14490*/  BSSY B1, `(.L_x_93) ;  /* 0x000004c000017945 */ /* 0x000fd80003800000 */
[----:B------:R-:W-:Y:S05]  /*144a0*/  @P4 BRA `(.L_x_94) ;  /* 0x0000000400284947 */ /* 0x000fea0003800000 */
[----:B------:R-:W1:Y:S01]  /*144b0*/  S2R R6, SR_CgaCtaId ;  /* 0x0000000000067919 */ /* 0x000e620000008800 */
[----:B------:R-:W-:Y:S02]  /*144c0*/  MOV R5, 0x400 ;  /* 0x0000040000057802 */ /* 0x000fe40000000f00 */
[----:B------:R-:W-:Y:S02]  /*144d0*/  SHF.L.U32 R7, R3, 0x1f, RZ ;  /* 0x0000001f03077819 */ /* 0x000fe400000006ff */
[----:B-1----:R-:W-:-:S04]  /*144e0*/  LEA R5, R6, R5, 0x18 ;  /* 0x0000000506057211 */ /* 0x002fc800078ec0ff */
[----:B------:R-:W-:-:S04]  /*144f0*/  LEA R6, R0, R5, 0x3 ;  /* 0x0000000500067211 */ /* 0x000fc800078e18ff */
[----:B------:R-:W1:Y:S02]  /*14500*/  SYNCS.PHASECHK.TRANS64.TRYWAIT P4, [R6+URZ+0x9a028], R7 ;  /* 0x09a02807060075a7 */ /* 0x000e64000808017f */
[----:B-1----:R-:W-:Y:S05]  /*14510*/  @!P4 BRA `(.L_x_95) ;  /* 0x000000080040c947 */ /* 0x002fea0003800000 */
.L_x_110:
[----:B-1----:R-:W-:-:S04]  /*14520*/  @P1 MOV R7, 0x1c000 ;  /* 0x0001c00000071802 */ /* 0x002fc80000000f00 */
[----:B------:R1:W-:Y:S02]  /*14530*/  @P1 SYNCS.ARRIVE.TRANS64 RZ, [R6+URZ+0x9a000], R7 ;  /* 0x09a0000706ff19a7 */ /* 0x0003e4000800003f */
[----:B-1----:R-:W-:-:S04]  /*14540*/  PRMT R7, R2, 0x9910, RZ ;  /* 0x0000991002077816 */ /* 0x002fc800000000ff */
[----:B------:R-:W-:-:S13]  /*14550*/  ISETP.NE.AND P4, PT, R7, 0x2, PT ;  /* 0x000000020700780c */ /* 0x000fda0003f85270 */
[----:B------:R-:W-:Y:S05]  /*14560*/  @P4 BRA `(.L_x_96) ;  /* 0x0000000000044947 */ /* 0x000fea0003800000 */
[----:B------:R-:W-:Y:S01]  /*14570*/  BPT.TRAP 0x1 ;  /* 0x000000040000795c */ /* 0x000fe20000300000 */
.L_x_96:
[----:B------:R-:W-:Y:S05]  /*14580*/  @P0 BRA `(.L_x_97) ;  /* 0x0000000000040947 */ /* 0x000fea0003800000 */
[----:B------:R-:W-:Y:S01]  /*14590*/  BPT.TRAP 0x1 ;  /* 0x000000040000795c */ /* 0x000fe20000300000 */
.L_x_97:
        /* <DEDUP_REMOVED lines=16> */
[----:B------:R-:W-:Y:S01]  /*146a0*/  USHF.L.U32 UR59, UR59, 0x8, URZ ;  /* 0x000000083b3b7899 */ /* 0x000fe2000800063f */
[----:B------:R-:W-:Y:S01]  /*146b0*/  IADD3 R8, R8, 0x1, RZ ;  /* 0x0000000108087810 */ /* 0x000fe20007ffe0ff */
[----:B------:R-:W-:Y:S01]  /*146c0*/  UIADD3 UR56, UR6, 0xe000, URZ ;  /* 0x0000e00006387890 */ /* 0x000fe2000fffe03f */
[----:B------:R-:W-:Y:S01]  /*146d0*/  SEL R6, RZ, 0x1, P4 ;  /* 0x00000001ff067807 */ /* 0x000fe20002000000 */
[----:B------:R-:W-:Y:S01]  /*146e0*/  UIADD3 UR48, UR6, 0x12000, URZ ;  /* 0x0001200006307890 */ /* 0x000fe2000fffe03f */
[----:B------:R-:W-:Y:S01]  /*146f0*/  SEL R0, R0, RZ, P4 ;  /* 0x000000ff00007207 */ /* 0x000fe20002000000 */
        /* <DEDUP_REMOVED lines=37> */
.L_x_94:
[----:B------:R-:W-:Y:S05]  /*14950*/  BSYNC B1 ;  /* 0x0000000000017941 */ /* 0x000fea0003800000 */
.L_x_93:
[C---:B------:R-:W-:Y:S02]  /*14960*/  ISETP.GT.AND P4, PT, R4.reuse, 0x4, PT ;  /* 0x000000040400780c */ /* 0x040fe40003f84270 */
[----:B------:R-:W-:-:S11]  /*14970*/  IADD3 R4, R4, -0x2, RZ ;  /* 0xfffffffe04047810 */ /* 0x000fd60007ffe0ff */
[----:B------:R-:W-:Y:S05]  /*14980*/  @P4 BRA `(.L_x_98) ;  /* 0xfffffff4008c4947 */ /* 0x000fea000383ffff */
[----:B------:R-:W-:Y:S05]  /*14990*/  BSYNC B0 ;  /* 0x0000000000007941 */ /* 0x000fea0003800000 */
.L_x_87:
[----:B------:R-:W-:Y:S05]  /*149a0*/  EXIT ;  /* 0x000000000000794d */ /* 0x000fea0003800000 */
.L_x_15:
[----:B-1----:R-:W-:-:S04]  /*149b0*/  MOV R3, UR6 ;  /* 0x0000000600037c02 */ /* 0x002fc80008000f00 */
[----:B------:R1:W2:Y:S03]  /*149c0*/  SYNCS.PHASECHK.TRANS64.TRYWAIT P1, [R3+URZ+0x9a050], R0 ;  /* 0x09a05000030075a7 */ /* 0x0002a6000802017f */
[----:B--2---:R-:W-:Y:S05]  /*149d0*/  @!P1 NANOSLEEP.SYNCS 0x989680 ;  /* 0x009896800000995d */ /* 0x004fea0003900000 */
[----:B------:R-:W2:Y:S02]  /*149e0*/  @!P1 SYNCS.PHASECHK.TRANS64 P1, [R3+URZ+0x9a050], R0 ;  /* 0x09a05000030095a7 */ /* 0x000ea4000802007f */
[----:B--2---:R-:W-:Y:S05]  /*149f0*/  @!P1 BRA `(.L_x_15) ;  /* 0xfffffffc00ec9947 */ /* 0x004fea000383ffff */
[----:B------:R-:W-:Y:S05]  /*14a00*/  BRA `(.L_x_99) ;  /* 0xfffffec400547947 */ /* 0x000fea000383ffff */
.L_x_17:
[----:B------:R-:W2:Y:S02]  /*14a10*/  LDL R2, [R1+0x8c] ;  /* 0x00008c0001027983 */ /* 0x000ea40000100800 */
[----:B--2---:R-:W-:-:S13]  /*14a20*/  R2UR UR4, R2 ;  /* 0x00000000020472ca */ /* 0x004fda00000e0000 */
[----:B-1----:R-:W-:-:S04]  /*14a30*/  MOV R3, UR4 ;  /* 0x0000000400037c02 */ /* 0x002fc80008000f00 */
[----:B------:R1:W2:Y:S03]  /*14a40*/  SYNCS.PHASECHK.TRANS64.TRYWAIT P1, [R3+URZ+0x9a000], R0 ;  /* 0x09a00000030075a7 */ /* 0x0002a6000802017f */
[----:B--2---:R-:W-:Y:S05]  /*14a50*/  @!P1 NANOSLEEP.SYNCS 0x989680 ;  /* 0x009896800000995d */ /* 0x004fea0003900000 */
[----:B------:R-:W2:Y:S02]  /*14a60*/  @!P1 SYNCS.PHASECHK.TRANS64 P1, [R3+URZ+0x9a000], R0 ;  /* 0x09a00000030095a7 */ /* 0x000ea4000802007f */
[----:B--2---:R-:W-:Y:S05]  /*14a70*/  @!P1 BRA `(.L_x_17) ;  /* 0xfffffffc00e49947 */ /* 0x004fea000383ffff */
[----:B------:R-:W-:Y:S05]  /*14a80*/  BRA `(.L_x_100) ;  /* 0xfffffec400587947 */ /* 0x000fea000383ffff */
.L_x_18:
[----:B-1----:R-:W-:-:S04]  /*14a90*/  MOV R3, UR4 ;  /* 0x0000000400037c02 */ /* 0x002fc80008000f00 */
[----:B------:R1:W2:Y:S03]  /*14aa0*/  SYNCS.PHASECHK.TRANS64.TRYWAIT P1, [R3+URZ], R2 ;  /* 0x00000002030075a7 */ /* 0x0002a6000802017f */
[----:B--2---:R-:W-:Y:S05]  /*14ab0*/  @!P1 NANOSLEEP.SYNCS 0x989680 ;  /* 0x009896800000995d */ /* 0x004fea0003900000 */
[----:B------:R-:W2:Y:S02]  /*14ac0*/  @!P1 SYNCS.PHASECHK.TRANS64 P1, [R3+URZ], R2 ;  /* 0x00000002030095a7 */ /* 0x000ea4000802007f */
[----:B--2---:R-:W-:Y:S05]  /*14ad0*/  @!P1 BRA `(.L_x_18) ;  /* 0xfffffffc00ec9947 */ /* 0x004fea000383ffff */
[----:B------:R-:W-:Y:S05]  /*14ae0*/  BRA `(.L_x_101) ;  /* 0xfffffec400647947 */ /* 0x000fea000383ffff */
.L_x_20:
[----:B-1----:R-:W2:Y:S02]  /*14af0*/  LDL R3, [R1+0x8c] ;  /* 0x00008c0001037983 */ /* 0x002ea40000100800 */
[----:B--2---:R-:W-:-:S13]  /*14b00*/  R2UR UR6, R3 ;  /* 0x00000000030672ca */ /* 0x004fda00000e0000 */
[----:B------:R-:W-:-:S04]  /*14b10*/  MOV R3, UR6 ;  /* 0x0000000600037c02 */ /* 0x000fc80008000f00 */
[----:B------:R1:W2:Y:S03]  /*14b20*/  SYNCS.PHASECHK.TRANS64.TRYWAIT P1, [R3+URZ+0x9a008], R0 ;  /* 0x09a00800030075a7 */ /* 0x0002a6000802017f */
[----:B--2---:R-:W-:Y:S05]  /*14b30*/  @!P1 NANOSLEEP.SYNCS 0x989680 ;  /* 0x009896800000995d */ /* 0x004fea0003900000 */
[----:B------:R-:W2:Y:S02]  /*14b40*/  @!P1 SYNCS.PHASECHK.TRANS64 P1, [R3+URZ+0x9a008], R0 ;  /* 0x09a00800030095a7 */ /* 0x000ea4000802007f */
[----:B--2---:R-:W-:Y:S05]  /*14b50*/  @!P1 BRA `(.L_x_20) ;  /* 0xfffffffc00e49947 */ /* 0x004fea000383ffff */
[----:B------:R-:W-:Y:S05]  /*14b60*/  BRA `(.L_x_102) ;  /* 0xffffff10008c7947 */ /* 0x000fea000383ffff */
.L_x_25:
[----:B-1----:R-:W-:-:S04]  /*14b70*/  MOV R4, UR6 ;  /* 0x0000000600047c02 */ /* 0x002fc80008000f00 */
[----:B------:R1:W2:Y:S03]  /*14b80*/  SYNCS.PHASECHK.TRANS64.TRYWAIT P2, [R4+URZ+0x9a000], R3 ;  /* 0x09a00003040075a7 */ /* 0x0002a6000804017f */
[----:B--2---:R-:W-:Y:S05]  /*14b90*/  @!P2 NANOSLEEP.SYNCS 0x989680 ;  /* 0x009896800000a95d */ /* 0x004fea0003900000 */
[----:B------:R-:W2:Y:S02]  /*14ba0*/  @!P2 SYNCS.PHASECHK.TRANS64 P2, [R4+URZ+0x9a000], R3 ;  /* 0x09a000030400a5a7 */ /* 0x000ea4000804007f */
[----:B--2---:R-:W-:Y:S05]  /*14bb0*/  @!P2 BRA `(.L_x_25) ;  /* 0xfffffffc00eca947 */ /* 0x004fea000383ffff */
[----:B------:R-:W-:Y:S05]  /*14bc0*/  BRA `(.L_x_103) ;  /* 0xffffff3800a87947 */ /* 0x000fea000383ffff */
.L_x_29:
[----:B-1----:R-:W-:-:S04]  /*14bd0*/  MOV R0, UR10 ;  /* 0x0000000a00007c02 */ /* 0x002fc80008000f00 */
[----:B------:R1:W2:Y:S03]  /*14be0*/  SYNCS.PHASECHK.TRANS64.TRYWAIT P2, [R0+URZ+0x9a000], R99 ;  /* 0x09a00063000075a7 */ /* 0x0002a6000804017f */
[----:B--2---:R-:W-:Y:S05]  /*14bf0*/  @!P2 NANOSLEEP.SYNCS 0x989680 ;  /* 0x009896800000a95d */ /* 0x004fea0003900000 */
[----:B------:R-:W2:Y:S02]  /*14c00*/  @!P2 SYNCS.PHASECHK.TRANS64 P2, [R0+URZ+0x9a000], R99 ;  /* 0x09a000630000a5a7 */ /* 0x000ea4000804007f */
[----:B--2---:R-:W-:Y:S05]  /*14c10*/  @!P2 BRA `(.L_x_29) ;  /* 0xfffffffc00eca947 */ /* 0x004fea000383ffff */
[----:B------:R-:W-:Y:S05]  /*14c20*/  BRA `(.L_x_28) ;  /* 0xffffff8c00107947 */ /* 0x000fea000383ffff */
.L_x_45:
[----:B-1----:R-:W-:-:S04]  /*14c30*/  MOV R3, UR4 ;  /* 0x0000000400037c02 */ /* 0x002fc80008000f00 */
[----:B------:R1:W2:Y:S03]  /*14c40*/  SYNCS.PHASECHK.TRANS64.TRYWAIT P0, [R3+URZ+0x9a098], R0 ;  /* 0x09a09800030075a7 */ /* 0x0002a6000800017f */
[----:B--2---:R-:W-:Y:S05]  /*14c50*/  @!P0 NANOSLEEP.SYNCS 0x989680 ;  /* 0x009896800000895d */ /* 0x004fea0003900000 */
[----:B------:R-:W2:Y:S02]  /*14c60*/  @!P0 SYNCS.PHASECHK.TRANS64 P0, [R3+URZ+0x9a098], R0 ;  /* 0x09a09800030085a7 */ /* 0x000ea4000800007f */
[----:B--2---:R-:W-:Y:S05]  /*14c70*/  @!P0 BRA `(.L_x_45) ;  /* 0xfffffffc00ec8947 */ /* 0x004fea000383ffff */
[----:B------:R-:W-:Y:S05]  /*14c80*/  BRA `(.L_x_104) ;  /* 0xffffffc000587947 */ /* 0x000fea000383ffff */
.L_x_69:
[----:B--2---:R2:W4:Y:S02]  /*14c90*/  SYNCS.PHASECHK.TRANS64.TRYWAIT P0, [R3+URZ+0x9a060], R2 ;  /* 0x09a06002030075a7 */ /* 0x004524000800017f */
[----:B----4-:R-:W-:Y:S05]  /*14ca0*/  @!P0 NANOSLEEP.SYNCS 0x989680 ;  /* 0x009896800000895d */ /* 0x010fea0003900000 */
[----:B------:R-:W4:Y:S02]  /*14cb0*/  @!P0 SYNCS.PHASECHK.TRANS64 P0, [R3+URZ+0x9a060], R2 ;  /* 0x09a06002030085a7 */ /* 0x000f24000800007f */
[----:B----4-:R-:W-:Y:S05]  /*14cc0*/  @!P0 BRA `(.L_x_69) ;  /* 0xfffffffc00f08947 */ /* 0x010fea000383ffff */
[----:B------:R-:W-:Y:S05]  /*14cd0*/  BRA `(.L_x_105) ;  /* 0xffffffe000047947 */ /* 0x000fea000383ffff */
.L_x_74:
[----:B-1----:R1:W2:Y:S02]  /*14ce0*/  SYNCS.PHASECHK.TRANS64.TRYWAIT P0, [R5+URZ+0x9a028], R0 ;  /* 0x09a02800050075a7 */ /* 0x0022a4000800017f */
[----:B--2---:R-:W-:Y:S05]  /*14cf0*/  @!P0 NANOSLEEP.SYNCS 0x989680 ;  /* 0x009896800000895d */ /* 0x004fea0003900000 */
[----:B------:R-:W2:Y:S02]  /*14d00*/  @!P0 SYNCS.PHASECHK.TRANS64 P0, [R5+URZ+0x9a028], R0 ;  /* 0x09a02800050085a7 */ /* 0x000ea4000800007f */
[----:B--2---:R-:W-:Y:S05]  /*14d10*/  @!P0 BRA `(.L_x_74) ;  /* 0xfffffffc00f08947 */ /* 0x004fea000383ffff */
[----:B------:R-:W-:Y:S05]  /*14d20*/  BRA `(.L_x_106) ;  /* 0xffffffe400087947 */ /* 0x000fea000383ffff */
.L_x_79:
[----:B-1----:R1:W2:Y:S02]  /*14d30*/  SYNCS.PHASECHK.TRANS64.TRYWAIT P0, [R4+URZ+0x9a060], R5 ;  /* 0x09a06005040075a7 */ /* 0x0022a4000800017f */
[----:B--2---:R-:W-:Y:S05]  /*14d40*/  @!P0 NANOSLEEP.SYNCS 0x989680 ;  /* 0x009896800000895d */ /* 0x004fea0003900000 */
[----:B------:R-:W2:Y:S02]  /*14d50*/  @!P0 SYNCS.PHASECHK.TRANS64 P0, [R4+URZ+0x9a060], R5 ;  /* 0x09a06005040085a7 */ /* 0x000ea4000800007f */
[----:B--2---:R-:W-:Y:S05]  /*14d60*/  @!P0 BRA `(.L_x_79) ;  /* 0xfffffffc00f08947 */ /* 0x004fea000383ffff */
[----:B------:R-:W-:Y:S05]  /*14d70*/  BRA `(.L_x_107) ;  /* 0xffffffe8001c7947 */ /* 0x000fea000383ffff */
.L_x_84:
[----:B-1----:R1:W2:Y:S02]  /*14d80*/  SYNCS.PHASECHK.TRANS64.TRYWAIT P0, [R3+URZ+0x9a028], R4 ;  /* 0x09a02804030075a7 */ /* 0x0022a4000800017f */
[----:B--2---:R-:W-:Y:S05]  /*14d90*/  @!P0 NANOSLEEP.SYNCS 0x989680 ;  /* 0x009896800000895d */ /* 0x004fea0003900000 */
[----:B------:R-:W2:Y:S02]  /*14da0*/  @!P0 SYNCS.PHASECHK.TRANS64 P0, [R3+URZ+0x9a028], R4 ;  /* 0x09a02804030085a7 */ /* 0x000ea4000800007f */
[----:B--2---:R-:W-:Y:S05]  /*14db0*/  @!P0 BRA `(.L_x_84) ;  /* 0xfffffffc00f08947 */ /* 0x004fea000383ffff */
[----:B------:R-:W-:Y:S05]  /*14dc0*/  BRA `(.L_x_108) ;  /* 0xffffffec003c7947 */ /* 0x000fea000383ffff */
.L_x_90:
[----:B-1----:R1:W2:Y:S02]  /*14dd0*/  SYNCS.PHASECHK.TRANS64.TRYWAIT P4, [R6+URZ+0x9a028], R5 ;  /* 0x09a02805060075a7 */ /* 0x0022a4000808017f */
[----:B--2---:R-:W-:Y:S05]  /*14de0*/  @!P4 NANOSLEEP.SYNCS 0x989680 ;  /* 0x009896800000c95d */ /* 0x004fea0003900000 */
[----:B------:R-:W2:Y:S02]  /*14df0*/  @!P4 SYNCS.PHASECHK.TRANS64 P4, [R6+URZ+0x9a028], R5 ;  /* 0x09a028050600c5a7 */ /* 0x000ea4000808007f */
[----:B--2---:R-:W-:Y:S05]  /*14e00*/  @!P4 BRA `(.L_x_90) ;  /* 0xfffffffc00f0c947 */ /* 0x004fea000383ffff */
[----:B------:R-:W-:Y:S05]  /*14e10*/  BRA `(.L_x_109) ;  /* 0xfffffff0008c7947 */ /* 0x000fea000383ffff */
.L_x_95:
[----:B-1----:R1:W2:Y:S02]  /*14e20*/  SYNCS.PHASECHK.TRANS64.TRYWAIT P4, [R6+URZ+0x9a028], R7 ;  /* 0x09a02807060075a7 */ /* 0x0022a4000808017f */
[----:B--2---:R-:W-:Y:S05]  /*14e30*/  @!P4 NANOSLEEP.SYNCS 0x989680 ;  /* 0x009896800000c95d */ /* 0x004fea0003900000 */
[----:B------:R-:W2:Y:S02]  /*14e40*/  @!P4 SYNCS.PHASECHK.TRANS64 P4, [R6+URZ+0x9a028], R7 ;  /* 0x09a028070600c5a7 */ /* 0x000ea4000808007f */
[----:B--2---:R-:W-:Y:S05]  /*14e50*/  @!P4 BRA `(.L_x_95) ;  /* 0xfffffffc00f0c947 */ /* 0x004fea000383ffff */
[----:B------:R-:W-:Y:S05]  /*14e60*/  BRA `(.L_x_110) ;  /* 0xfffffff400ac7947 */ /* 0x000fea000383ffff */
        .weak           $__internal_0_$__cuda_sm20_rcp_rn_f32_slowpath
        .type           $__internal_0_$__cuda_sm20_rcp_rn_f32_slowpath,@function
        .size           $__internal_0_$__cuda_sm20_rcp_rn_f32_slowpath,(.L_x_116 - $__internal_0_$__cuda_sm20_rcp_rn_f32_slowpath)
$__internal_0_$__cuda_sm20_rcp_rn_f32_slowpath:
[----:B------:R-:W-:Y:S01]  /*14e70*/  SHF.L.U32 R0, R2, 0x1, RZ ;  /* 0x0000000102007819 */ /* 0x000fe200000006ff */
[----:B------:R-:W-:Y:S03]  /*14e80*/  BSSY B2, `(.L_x_111) ;  /* 0x0000030000027945 */ /* 0x000fe60003800000 */
[----:B------:R-:W-:-:S04]  /*14e90*/  SHF.R.U32.HI R11, RZ, 0x18, R0 ;  /* 0x00000018ff0b7819 */ /* 0x000fc80000011600 */
[----:B------:R-:W-:-:S13]  /*14ea0*/  ISETP.NE.U32.AND P0, PT, R11, RZ, PT ;  /* 0x000000ff0b00720c */ /* 0x000fda0003f05070 */
[----:B------:R-:W-:Y:S05]  /*14eb0*/  @P0 BRA `(.L_x_112) ;  /* 0x0000000000280947 */ /* 0x000fea0003800000 */
[----:B------:R-:W-:-:S04]  /*14ec0*/  SHF.L.U32 R0, R2, 0x1, RZ ;  /* 0x0000000102007819 */ /* 0x000fc800000006ff */
[----:B------:R-:W-:-:S13]  /*14ed0*/  ISETP.NE.AND P0, PT, R0, RZ, PT ;  /* 0x000000ff0000720c */ /* 0x000fda0003f05270 */
[----:B------:R-:W-:Y:S01]  /*14ee0*/  @P0 FFMA R9, R2, 1.84467440737095516160e+19, RZ ;  /* 0x5f80000002090823 */ /* 0x000fe200000000ff */
[----:B------:R-:W-:Y:S08]  /*14ef0*/  @!P0 MUFU.RCP R3, R2 ;  /* 0x0000000200038308 */ /* 0x000ff00000001000 */
[----:B------:R-:W1:Y:S02]  /*14f00*/  @P0 MUFU.RCP R0, R9 ;  /* 0x0000000900000308 */ /* 0x000e640000001000 */
[----:B-1----:R-:W-:-:S04]  /*14f10*/  @P0 FFMA R10, R9, R0, -1 ;  /* 0xbf800000090a0423 */ /* 0x002fc80000000000 */
[----:B------:R-:W-:-:S04]  /*14f20*/  @P0 FADD.FTZ R11, -R10, -RZ ;  /* 0x800000ff0a0b0221 */ /* 0x000fc80000010100 */
[----:B------:R-:W-:-:S04]  /*14f30*/  @P0 FFMA R0, R0, R11, R0 ;  /* 0x0000000b00000223 */ /* 0x000fc80000000000 */
[----:B------:R-:W-:Y:S01]  /*14f40*/  @P0 FFMA R3, R0, 1.84467440737095516160e+19, RZ ;  /* 0x5f80000000030823 */ /* 0x000fe200000000ff */
[----:B------:R-:W-:Y:S06]  /*14f50*/  BRA `(.L_x_113) ;  /* 0x0000000000887947 */ /* 0x000fec0003800000 */
.L_x_112:
[----:B------:R-:W-:-:S04]  /*14f60*/  IADD3 R21, R11, -0xfd, RZ ;  /* 0xffffff030b157810 */ /* 0x000fc80007ffe0ff */
[----:B------:R-:W-:-:S13]  /*14f70*/  ISETP.GT.U32.AND P0, PT, R21, 0x1, PT ;  /* 0x000000011500780c */ /* 0x000fda0003f04070 */
[----:B------:R-:W-:Y:S05]  /*14f80*/  @P0 BRA `(.L_x_114) ;  /* 0x0000000000780947 */ /* 0x000fea0003800000 */
[----:B------:R-:W-:Y:S02]  /*14f90*/  LOP3.LUT R0, R2, 0x7fffff, RZ, 0xc0, !PT ;  /* 0x007fffff02007812 */ /* 0x000fe400078ec0ff */
[----:B------:R-:W-:Y:S02]  /*14fa0*/  MOV R12, 0x3 ;  /* 0x00000003000c7802 */ /* 0x000fe40000000f00 */
[----:B------:R-:W-:Y:S02]  /*14fb0*/  LOP3.LUT R0, R0, 0x3f800000, RZ, 0xfc, !PT ;  /* 0x3f80000000007812 */ /* 0x000fe400078efcff */
[----:B------:R-:W-:Y:S02]  /*14fc0*/  SHF.L.U32 R12, R12, R21, RZ ;  /* 0x000000150c0c7219 */ /* 0x000fe400000006ff */
[----:B------:R-:W1:Y:S02]  /*14fd0*/  MUFU.RCP R3, R0 ;  /* 0x0000000000037308 */ /* 0x000e640000001000 */
[----:B-1----:R-:W-:-:S04]  /*14fe0*/  FFMA R9, R0, R3, -1 ;  /* 0xbf80000000097423 */ /* 0x002fc80000000003 */
[----:B------:R-:W-:-:S04]  /*14ff0*/  FADD.FTZ R10, -R9, -RZ ;  /* 0x800000ff090a7221 */ /* 0x000fc80000010100 */
[CCC-:B------:R-:W-:Y:S01]  /*15000*/  FFMA.RM R9, R3.reuse, R10.reuse, R3.reuse ;  /* 0x0000000a03097223 */ /* 0x1c0fe20000004003 */
[----:B------:R-:W-:-:S04]  /*15010*/  FFMA.RP R10, R3, R10, R3 ;  /* 0x0000000a030a7223 */ /* 0x000fc80000008003 */
[C---:B------:R-:W-:Y:S02]  /*15020*/  LOP3.LUT R3, R9.reuse, 0x7fffff, RZ, 0xc0, !PT ;  /* 0x007fffff09037812 */ /* 0x040fe400078ec0ff */
[----:B------:R-:W-:Y:S02]  /*15030*/  FSETP.NEU.FTZ.AND P0, PT, R9, R10, PT ;  /* 0x0000000a0900720b */ /* 0x000fe40003f1d000 */
[----:B------:R-:W-:Y:S02]  /*15040*/  LOP3.LUT R3, R3, 0x800000, RZ, 0xfc, !PT ;  /* 0x0080000003037812 */ /* 0x000fe400078efcff */
[----:B------:R-:W-:Y:S02]  /*15050*/  SEL R9, RZ, 0xffffffff, !P0 ;  /* 0xffffffffff097807 */ /* 0x000fe40004000000 */
[----:B------:R-:W-:Y:S02]  /*15060*/  LOP3.LUT R12, R12, R3, RZ, 0xc0, !PT ;  /* 0x000000030c0c7212 */ /* 0x000fe400078ec0ff */
[----:B------:R-:W-:-:S02]  /*15070*/  IADD3 R0, -R9, RZ, RZ ;  /* 0x000000ff09007210 */ /* 0x000fc40007ffe1ff */
[-C--:B------:R-:W-:Y:S02]  /*15080*/  SHF.R.U32.HI R12, RZ, R21.reuse, R12 ;  /* 0x00000015ff0c7219 */ /* 0x080fe4000001160c */
[----:B------:R-:W-:Y:S02]  /*15090*/  LOP3.LUT P1, RZ, R0, R21, R3, 0xf8, !PT ;  /* 0x0000001500ff7212 */ /* 0x000fe4000782f803 */
[C---:B------:R-:W-:Y:S02]  /*150a0*/  LOP3.LUT P0, RZ, R12.reuse, 0x1, RZ, 0xc0, !PT ;  /* 0x000000010cff7812 */ /* 0x040fe4000780c0ff */
[----:B------:R-:W-:-:S04]  /*150b0*/  LOP3.LUT P2, RZ, R12, 0x2, RZ, 0xc0, !PT ;  /* 0x000000020cff7812 */ /* 0x000fc8000784c0ff */
[----:B------:R-:W-:Y:S02]  /*150c0*/  PLOP3.LUT P0, PT, P0, P1, P2, 0xe0, 0x0 ;  /* 0x000000000000781c */ /* 0x000fe40000703c20 */
[----:B------:R-:W-:Y:S02]  /*150d0*/  LOP3.LUT P1, RZ, R2, 0x7fffff, RZ, 0xc0, !PT ;  /* 0x007fffff02ff7812 */ /* 0x000fe4000782c0ff */
[----:B------:R-:W-:-:S04]  /*150e0*/  SEL R0, RZ, 0x1, !P0 ;  /* 0x00000001ff007807 */ /* 0x000fc80004000000 */
[----:B------:R-:W-:-:S04]  /*150f0*/  IADD3 R0, -R0, RZ, RZ ;  /* 0x000000ff00007210 */ /* 0x000fc80007ffe1ff */
[----:B------:R-:W-:Y:S02]  /*15100*/  ISETP.GE.AND P0, PT, R0, RZ, PT ;  /* 0x000000ff0000720c */ /* 0x000fe40003f06270 */
[----:B------:R-:W-:-:S04]  /*15110*/  IADD3 R0, R11, -0xfc, RZ ;  /* 0xffffff040b007810 */ /* 0x000fc80007ffe0ff */
[----:B------:R-:W-:-:S07]  /*15120*/  SHF.R.U32.HI R3, RZ, R0, R3 ;  /* 0x00000000ff037219 */ /* 0x000fce0000011603 */
[----:B------:R-:W-:-:S04]  /*15130*/  @!P0 IADD3 R3, R3, 0x1, RZ ;  /* 0x0000000103038810 */ /* 0x000fc80007ffe0ff */
[----:B------:R-:W-:-:S04]  /*15140*/  @!P1 SHF.L.U32 R3, R3, 0x1, RZ ;  /* 0x0000000103039819 */ /* 0x000fc800000006ff */
[----:B------:R-:W-:Y:S01]  /*15150*/  LOP3.LUT R3, R3, 0x80000000, R2, 0xf8, !PT ;  /* 0x8000000003037812 */ /* 0x000fe200078ef802 */
[----:B------:R-:W-:Y:S06]  /*15160*/  BRA `(.L_x_113) ;  /* 0x0000000000047947 */ /* 0x000fec0003800000 */
.L_x_114:
[----:B------:R1:W2:Y:S02]  /*15170*/  MUFU.RCP R3, R2 ;  /* 0x0000000200037308 */ /* 0x0002a40000001000 */
.L_x_113:
[----:B------:R-:W-:Y:S05]  /*15180*/  BSYNC B2 ;  /* 0x0000000000027941 */ /* 0x000fea0003800000 */
.L_x_111:
[----:B--2---:R-:W-:Y:S02]  /*15190*/  MOV R0, R3 ;  /* 0x0000000300007202 */ /* 0x004fe40000000f00 */
[----:B-1----:R-:W-:Y:S02]  /*151a0*/  MOV R2, R13 ;  /* 0x0000000d00027202 */ /* 0x002fe40000000f00 */
[----:B------:R-:W-:-:S04]  /*151b0*/  MOV R3, 0x0 ;  /* 0x0000000000037802 */ /* 0x000fc80000000f00 */
[----:B------:R-:W-:Y:S05]  /*151c0*/  RET.REL.NODEC R2 `(_ZN7cutlass13device_kernelINS_4fmha6kernel28FmhaKernelTmaWarpSpecializedINS1_10collective30FmhaMainloopTmaWarpSpecializedINS_10bfloat16_tEffN4cute5tupleIJNS7_1CILi128EEENS9_ILi256EEENS9_ILi224EEEEEENS8_IJiNS9_ILi1EEENS8_IJiiEEEEEESG_SG_NS4_13DefaultFusionEJEEENS4_15FmhaFwdEpilogueIS6_fNS8_IJNS9_ILi64EEESC_SB_EEEEENS2_23IndividualTileSchedulerEJEEEEEvNT_6ParamsE) ;  /* 0xfffffeac028c7950 */ /* 0x000fea0003c3ffff */
.L_x_115:
[----:B------:R-:W-:-:S00]  /*151d0*/  BRA `(.L_x_115) ;  /* 0xfffffffc00fc7947 */ /* 0x000fc0000383ffff */
[----:B------:R-:W-:-:S00]  /*151e0*/  NOP ;  /* 0x0000000000007918 */ /* 0x000fc00000000000 */
        /* <DEDUP_REMOVED lines=9> */
.L_x_116:


//--------------------- .nv.global.init           --------------------------
	.section	.nv.global.init,"aw",@progbits
.nv.global.init:
	.type		$str$24,@object
	.size		$str$24,($str$25 - $str$24)
$str$24:
        /*0000*/ 	.byte	0x28, 0x61, 0x64, 0x64, 0x72, 0x65, 0x73, 0x73, 0x20, 0x26, 0x20, 0x6d, 0x61, 0x73, 0x6b, 0x29
        /*0010*/ 	.byte	0x20, 0x3d, 0x3d, 0x20, 0x30, 0x00
	.type		$str$25,@object
	.size		$str$25,(__unnamed_1 - $str$25)
$str$25:
        /*0016*/ 	.byte	0x2f, 0x74, 0x6d, 0x70, 0x2f, 0x63, 0x75, 0x74, 0x6c, 0x61, 0x73, 0x73, 0x5f, 0x73, 0x77, 0x65
        /*0026*/ 	.byte	0x65, 0x70, 0x5f, 0x73, 0x72, 0x63, 0x2f, 0x69, 0x6e, 0x63, 0x6c, 0x75, 0x64, 0x65, 0x2f, 0x63
        /*0036*/ 	.byte	0x75, 0x74, 0x65, 0x2f, 0x70, 0x6f, 0x69, 0x6e, 0x74, 0x65, 0x72, 0x5f, 0x66, 0x6c, 0x61, 0x67
        /*0046*/ 	.byte	0x67, 0x65, 0x64, 0x2e, 0x68, 0x70, 0x70, 0x00
	.type		__unnamed_1,@object
	.size		__unnamed_1,(__unnamed_2 - __unnamed_1)
__unnamed_1:
        /* <DEDUP_REMOVED lines=28> */
        /*020e*/ 	.byte	0x32, 0x30, 0x34, 0x38, 0x3e, 0x3e, 0x3e, 0x3e, 0x3e, 0x5d, 0x00
	.type		__unnamed_2,@object
	.size		__unnamed_2,(.L_1 - __unnamed_2)
__unnamed_2:
        /* <DEDUP_REMOVED lines=29> */
.L_1:


//--------------------- .nv.shared._ZN7cutlass13device_kernelINS_4fmha6kernel28FmhaKernelTmaWarpSpecializedINS1_10collective30FmhaMainloopTmaWarpSpecializedINS_10bfloat16_tEffN4cute5tupleIJNS7_1CILi128EEENS9_ILi256EEENS9_ILi224EEEEEENS8_IJiNS9_ILi1EEENS8_IJiiEEEEEESG_SG_NS4_13DefaultFusionEJEEENS4_15FmhaFwdEpilogueIS6_fNS8_IJNS9_ILi64EEESC_SB_EEEEENS2_23IndividualTileSchedulerEJEEEEEvNT_6ParamsE --------------------------
	.section	.nv.shared._ZN7cutlass13device_kernelINS_4fmha6kernel28FmhaKernelTmaWarpSpecializedINS1_10collective30FmhaMainloopTmaWarpSpecializedINS_10bfloat16_tEffN4cute5tupleIJNS7_1CILi128EEENS9_ILi256EEENS9_ILi224EEEEEENS8_IJiNS9_ILi1EEENS8_IJiiEEEEEESG_SG_NS4_13DefaultFusionEJEEENS4_15FmhaFwdEpilogueIS6_fNS8_IJNS9_ILi64EEESC_SB_EEEEENS2_23IndividualTileSchedulerEJEEEEEvNT_6ParamsE,"aw",@nobits
	.sectionflags	@""
	.align	16
	.zero		1024


//--------------------- .nv.shared.reserved.0     --------------------------
	.section	.nv.shared.reserved.0,"aw",@nobits
	.weak		__nv_reservedSMEM_offset_0_alias
	.size		__nv_reservedSMEM_offset_0_alias, 0, 0
	.other		__nv_reservedSMEM_offset_0_alias,@"STO_CUDA_RESERVED_SHARED STV_DEFAULT"
__nv_reservedSMEM_offset_0_alias:
	.zero		0


//--------------------- .nv.global                --------------------------
	.section	.nv.global,"aw",@nobits
.nv.global:
	.type		_ZN39_INTERNAL_be2975b2_4_k_cu_acbb9065_26174cute1_E,@object
	.size		_ZN39_INTERNAL_be2975b2_4_k_cu_acbb9065_26174cute1_E,(_ZN39_INTERNAL_be2975b2_4_k_cu_acbb9065_26174cuda3std3__45__cpo6cbeginE - _ZN39_INTERNAL_be2975b2_4_k_cu_acbb9065_26174cute1_E)
_ZN39_INTERNAL_be2975b2_4_k_cu_acbb9065_26174cute1_E:
	.zero		1
	.type		_ZN39_INTERNAL_be2975b2_4_k_cu_acbb9065_26174cuda3std3__45__cpo6cbeginE,@object
	.size		_ZN39_INTERNAL_be2975b2_4_k_cu_acbb9065_26174cuda3std3__45__cpo6cbeginE,(_ZN39_INTERNAL_be2975b2_4_k_cu_acbb9065_26174cuda3std3__48in_placeE - _ZN39_INTERNAL_be2975b2_4_k_cu_acbb9065_26174cuda3std3__45__cpo6cbeginE)
_ZN39_INTERNAL_be2975b2_4_k_cu_acbb9065_26174cuda3std3__45__cpo6cbeginE:
	.zero		1
	.type		_ZN39_INTERNAL_be2975b2_4_k_cu_acbb9065_26174cuda3std3__48in_placeE,@object
	.size		_ZN39_INTERNAL_be2975b2_4_k_cu_acbb9065_26174cuda3std3__48in_placeE,(_ZN39_INTERNAL_be2975b2_4_k_cu_acbb9065_26174cuda3std6ranges3__45__cpo9iter_moveE - _ZN39_INTERNAL_be2975b2_4_k_cu_acbb9065_26174cuda3std3__48in_placeE)
_ZN39_INTERNAL_be2975b2_4_k_cu_acbb9065_26174cuda3std3__48in_placeE:
	.zero		1
	.type		_ZN39_INTERNAL_be2975b2_4_k_cu_acbb9065_26174cuda3std6ranges3__45__cpo9iter_moveE,@object
	.size		_ZN39_INTERNAL_be2975b2_4_k_cu_acbb9065_26174cuda3std6ranges3__45__cpo9iter_moveE,(_ZN39_INTERNAL_be2975b2_4_k_cu_acbb9065_26174cuda3std3__45__cpo5beginE - _ZN39_INTERNAL_be2975b2_4_k_cu_acbb9065_26174cuda3std6ranges3__45__cpo9iter_moveE)
_ZN39_INTERNAL_be2975b2_4_k_cu_acbb9065_26174cuda3std6ranges3__45__cpo9iter_moveE:
	.zero		1
	.type		_ZN39_INTERNAL_be2975b2_4_k_cu_acbb9065_26174cuda3std3__45__cpo5beginE,@object
	.size		_ZN39_INTERNAL_be2975b2_4_k_cu_acbb9065_26174cuda3std3__45__cpo5beginE,(_ZN39_INTERNAL_be2975b2_4_k_cu_acbb9065_26174cuda3std3__441_GLOBAL__N__be2975b2_4_k_cu_acbb9065_26176ignoreE - _ZN39_INTERNAL_be2975b2_4_k_cu_acbb9065_26174cuda3std3__45__cpo5beginE)
_ZN39_INTERNAL_be2975b2_4_k_cu_acbb9065_26174cuda3std3__45__cpo5beginE:
	.zero		1
	.type		_ZN39_INTERNAL_be2975b2_4_k_cu_acbb9065_26174cuda3std3__441_GLOBAL__N__be2975b2_4_k_cu_acbb9065_26176ignoreE,@object
	.size		_ZN39_INTERNAL_be2975b2_4_k_cu_acbb9065_26174cuda3std3__441_GLOBAL__N__be2975b2_4_k_cu_acbb9065_26176ignoreE,(_ZN39_INTERNAL_be2975b2_4_k_cu_acbb9065_26174cute7productE - _ZN39_INTERNAL_be2975b2_4_k_cu_acbb9065_26174cuda3std3__441_GLOBAL__N__be2975b2_4_k_cu_acbb9065_26176ignoreE)
_ZN39_INTERNAL_be2975b2_4_k_cu_acbb9065_26174cuda3std3__441_GLOBAL__N__be2975b2_4_k_cu_acbb9065_26176ignoreE:
	.zero		1
	.type		_ZN39_INTERNAL_be2975b2_4_k_cu_acbb9065_26174cute7productE,@object
	.size		_ZN39_INTERNAL_be2975b2_4_k_cu_acbb9065_26174cute7productE,(_ZN39_INTERNAL_be2975b2_4_k_cu_acbb9065_26174cuda3std3__45__cpo3endE - _ZN39_INTERNAL_be2975b2_4_k_cu_acbb9065_26174cute7productE)
_ZN39_INTERNAL_be2975b2_4_k_cu_acbb9065_26174cute7productE:
	.zero		1
	.type		_ZN39_INTERNAL_be2975b2_4_k_cu_acbb9065_26174cuda3std3__45__cpo3endE,@object
	.size		_ZN39_INTERNAL_be2975b2_4_k_cu_acbb9065_26174cuda3std3__45__cpo3endE,(_ZN39_INTERNAL_be2975b2_4_k_cu_acbb9065_26174cuda3std3__419piecewise_constructE - _ZN39_INTERNAL_be2975b2_4_k_cu_acbb9065_26174cuda3std3__45__cpo3endE)
_ZN39_INTERNAL_be2975b2_4_k_cu_acbb9065_26174cuda3std3__45__cpo3endE:
	.zero		1
	.type		_ZN39_INTERNAL_be2975b2_4_k_cu_acbb9065_26174cuda3std3__419piecewise_constructE,@object
	.size		_ZN39_INTERNAL_be2975b2_4_k_cu_acbb9065_26174cuda3std3__419piecewise_constructE,(_ZN39_INTERNAL_be2975b2_4_k_cu_acbb9065_26174cuda3std3__45__cpo4cendE - _ZN39_INTERNAL_be2975b2_4_k_cu_acbb9065_26174cuda3std3__419piecewise_constructE)
_ZN39_INTERNAL_be2975b2_4_k_cu_acbb9065_26174cuda3std3__419piecewise_constructE:
	.zero		1
	.type		_ZN39_INTERNAL_be2975b2_4_k_cu_acbb9065_26174cuda3std3__45__cpo4cendE,@object
	.size		_ZN39_INTERNAL_be2975b2_4_k_cu_acbb9065_26174cuda3std3__45__cpo4cendE,(_ZN39_INTERNAL_be2975b2_4_k_cu_acbb9065_26174cuda3std6ranges3__45__cpo4swapE - _ZN39_INTERNAL_be2975b2_4_k_cu_acbb9065_26174cuda3std3__45__cpo4cendE)
_ZN39_INTERNAL_be2975b2_4_k_cu_acbb9065_26174cuda3std3__45__cpo4cendE:
	.zero		1
	.type		_ZN39_INTERNAL_be2975b2_4_k_cu_acbb9065_26174cuda3std6ranges3__45__cpo4swapE,@object
	.size		_ZN39_INTERNAL_be2975b2_4_k_cu_acbb9065_26174cuda3std6ranges3__45__cpo4swapE,(.L_9 - _ZN39_INTERNAL_be2975b2_4_k_cu_acbb9065_26174cuda3std6ranges3__45__cpo4swapE)
_ZN39_INTERNAL_be2975b2_4_k_cu_acbb9065_26174cuda3std6ranges3__45__cpo4swapE:
	.zero		1
.L_9:


//--------------------- .nv.constant0._ZN7cutlass13device_kernelINS_4fmha6kernel28FmhaKernelTmaWarpSpecializedINS1_10collective30FmhaMainloopTmaWarpSpecializedINS_10bfloat16_tEffN4cute5tupleIJNS7_1CILi128EEENS9_ILi256EEENS9_ILi224EEEEEENS8_IJiNS9_ILi1EEENS8_IJiiEEEEEESG_SG_NS4_13DefaultFusionEJEEENS4_15FmhaFwdEpilogueIS6_fNS8_IJNS9_ILi64EEESC_SB_EEEEENS2_23IndividualTileSchedulerEJEEEEEvNT_6ParamsE --------------------------
	.section	.nv.constant0._ZN7cutlass13device_kernelINS_4fmha6kernel28FmhaKernelTmaWarpSpecializedINS1_10collective30FmhaMainloopTmaWarpSpecializedINS_10bfloat16_tEffN4cute5tupleIJNS7_1CILi128EEENS9_ILi256EEENS9_ILi224EEEEEENS8_IJiNS9_ILi1EEENS8_IJiiEEEEEESG_SG_NS4_13DefaultFusionEJEEENS4_15FmhaFwdEpilogueIS6_fNS8_IJNS9_ILi64EEESC_SB_EEEEENS2_23IndividualTileSchedulerEJEEEEEvNT_6ParamsE,"a",@progbits
	.sectionflags	@""
	.align	4
.nv.constant0._ZN7cutlass13device_kernelINS_4fmha6kernel28FmhaKernelTmaWarpSpecializedINS1_10collective30FmhaMainloopTmaWarpSpecializedINS_10bfloat16_tEffN4cute5tupleIJNS7_1CILi128EEENS9_ILi256EEENS9_ILi224EEEEEENS8_IJiNS9_ILi1EEENS8_IJiiEEEEEESG_SG_NS4_13DefaultFusionEJEEENS4_15FmhaFwdEpilogueIS6_fNS8_IJNS9_ILi64EEESC_SB_EEEEENS2_23IndividualTileSchedulerEJEEEEEvNT_6ParamsE:
	.zero		2688


//--------------------- SYMBOLS --------------------------

	.type		.nv.reservedSmem.offset0,@object
	.size		.nv.reservedSmem.offset0,0x4
	.type		__assertfail,@function
